//
// Generated by NVIDIA NVVM Compiler
//
// Compiler Build ID: CL-36424714
// Cuda compilation tools, release 13.0, V13.0.88
// Based on NVVM 20.0.0
//

.version 9.0
.target sm_100
.address_size 64

	// .globl	_Z16init_rand_statesP17curandStateXORWOW
.extern .func  (.param .b32 func_retval0) vprintf
(
	.param .b64 vprintf_param_0,
	.param .b64 vprintf_param_1
)
;
.global .align 4 .b8 precalc_xorwow_matrix[102400];
.global .align 4 .b8 precalc_xorwow_offset_matrix[102400];
.global .align 4 .b8 mrg32k3aM1[2304];
.global .align 4 .b8 mrg32k3aM2[2304];
.global .align 4 .b8 mrg32k3aM1SubSeq[2016];
.global .align 4 .b8 mrg32k3aM2SubSeq[2016];
.global .align 4 .b8 mrg32k3aM1Seq[2304];
.global .align 4 .b8 mrg32k3aM2Seq[2304];
.const .align 8 .b8 __cr_lgamma_table[72];
.global .align 1 .b8 _ZN34_INTERNAL_0458dd68_4_k_cu_dd20b68c4cuda3std3__45__cpo5beginE[1];
.global .align 1 .b8 _ZN34_INTERNAL_0458dd68_4_k_cu_dd20b68c4cuda3std3__45__cpo3endE[1];
.global .align 1 .b8 _ZN34_INTERNAL_0458dd68_4_k_cu_dd20b68c4cuda3std3__45__cpo6cbeginE[1];
.global .align 1 .b8 _ZN34_INTERNAL_0458dd68_4_k_cu_dd20b68c4cuda3std3__45__cpo4cendE[1];
.global .align 1 .b8 _ZN34_INTERNAL_0458dd68_4_k_cu_dd20b68c4cuda3std3__45__cpo6rbeginE[1];
.global .align 1 .b8 _ZN34_INTERNAL_0458dd68_4_k_cu_dd20b68c4cuda3std3__45__cpo4rendE[1];
.global .align 1 .b8 _ZN34_INTERNAL_0458dd68_4_k_cu_dd20b68c4cuda3std3__45__cpo7crbeginE[1];
.global .align 1 .b8 _ZN34_INTERNAL_0458dd68_4_k_cu_dd20b68c4cuda3std3__45__cpo5crendE[1];
.global .align 1 .b8 _ZN34_INTERNAL_0458dd68_4_k_cu_dd20b68c4cuda3std3__436_GLOBAL__N__0458dd68_4_k_cu_dd20b68c6ignoreE[1];
.global .align 1 .b8 _ZN34_INTERNAL_0458dd68_4_k_cu_dd20b68c4cuda3std3__419piecewise_constructE[1];
.global .align 1 .b8 _ZN34_INTERNAL_0458dd68_4_k_cu_dd20b68c4cuda3std3__48in_placeE[1];
.global .align 1 .b8 _ZN34_INTERNAL_0458dd68_4_k_cu_dd20b68c4cuda3std3__420unreachable_sentinelE[1];
.global .align 1 .b8 _ZN34_INTERNAL_0458dd68_4_k_cu_dd20b68c4cuda3std3__47nulloptE[1];
.global .align 1 .b8 _ZN34_INTERNAL_0458dd68_4_k_cu_dd20b68c4cuda3std3__48unexpectE[1];
.global .align 1 .b8 _ZN34_INTERNAL_0458dd68_4_k_cu_dd20b68c4cuda3std6ranges3__45__cpo4swapE[1];
.global .align 1 .b8 _ZN34_INTERNAL_0458dd68_4_k_cu_dd20b68c4cuda3std6ranges3__45__cpo9iter_moveE[1];
.global .align 1 .b8 _ZN34_INTERNAL_0458dd68_4_k_cu_dd20b68c4cuda3std6ranges3__45__cpo5beginE[1];
.global .align 1 .b8 _ZN34_INTERNAL_0458dd68_4_k_cu_dd20b68c4cuda3std6ranges3__45__cpo3endE[1];
.global .align 1 .b8 _ZN34_INTERNAL_0458dd68_4_k_cu_dd20b68c4cuda3std6ranges3__45__cpo6cbeginE[1];
.global .align 1 .b8 _ZN34_INTERNAL_0458dd68_4_k_cu_dd20b68c4cuda3std6ranges3__45__cpo4cendE[1];
.global .align 1 .b8 _ZN34_INTERNAL_0458dd68_4_k_cu_dd20b68c4cuda3std6ranges3__45__cpo7advanceE[1];
.global .align 1 .b8 _ZN34_INTERNAL_0458dd68_4_k_cu_dd20b68c4cuda3std6ranges3__45__cpo9iter_swapE[1];
.global .align 1 .b8 _ZN34_INTERNAL_0458dd68_4_k_cu_dd20b68c4cuda3std6ranges3__45__cpo4nextE[1];
.global .align 1 .b8 _ZN34_INTERNAL_0458dd68_4_k_cu_dd20b68c4cuda3std6ranges3__45__cpo4prevE[1];
.global .align 1 .b8 _ZN34_INTERNAL_0458dd68_4_k_cu_dd20b68c4cuda3std6ranges3__45__cpo4dataE[1];
.global .align 1 .b8 _ZN34_INTERNAL_0458dd68_4_k_cu_dd20b68c4cuda3std6ranges3__45__cpo5cdataE[1];
.global .align 1 .b8 _ZN34_INTERNAL_0458dd68_4_k_cu_dd20b68c4cuda3std6ranges3__45__cpo4sizeE[1];
.global .align 1 .b8 _ZN34_INTERNAL_0458dd68_4_k_cu_dd20b68c4cuda3std6ranges3__45__cpo5ssizeE[1];
.global .align 1 .b8 _ZN34_INTERNAL_0458dd68_4_k_cu_dd20b68c4cuda3std6ranges3__45__cpo8distanceE[1];
.global .align 1 .b8 _ZN34_INTERNAL_0458dd68_4_k_cu_dd20b68c6thrust24THRUST_300001_SM_1000_NS8cuda_cub3parE[1];
.global .align 1 .b8 _ZN34_INTERNAL_0458dd68_4_k_cu_dd20b68c6thrust24THRUST_300001_SM_1000_NS8cuda_cub10par_nosyncE[1];
.global .align 1 .b8 _ZN34_INTERNAL_0458dd68_4_k_cu_dd20b68c6thrust24THRUST_300001_SM_1000_NS6system6detail10sequential3seqE[1];
.global .align 1 .b8 _ZN34_INTERNAL_0458dd68_4_k_cu_dd20b68c6thrust24THRUST_300001_SM_1000_NS12placeholders2_1E[1];
.global .align 1 .b8 _ZN34_INTERNAL_0458dd68_4_k_cu_dd20b68c6thrust24THRUST_300001_SM_1000_NS12placeholders2_2E[1];
.global .align 1 .b8 _ZN34_INTERNAL_0458dd68_4_k_cu_dd20b68c6thrust24THRUST_300001_SM_1000_NS12placeholders2_3E[1];
.global .align 1 .b8 _ZN34_INTERNAL_0458dd68_4_k_cu_dd20b68c6thrust24THRUST_300001_SM_1000_NS12placeholders2_4E[1];
.global .align 1 .b8 _ZN34_INTERNAL_0458dd68_4_k_cu_dd20b68c6thrust24THRUST_300001_SM_1000_NS12placeholders2_5E[1];
.global .align 1 .b8 _ZN34_INTERNAL_0458dd68_4_k_cu_dd20b68c6thrust24THRUST_300001_SM_1000_NS12placeholders2_6E[1];
.global .align 1 .b8 _ZN34_INTERNAL_0458dd68_4_k_cu_dd20b68c6thrust24THRUST_300001_SM_1000_NS12placeholders2_7E[1];
.global .align 1 .b8 _ZN34_INTERNAL_0458dd68_4_k_cu_dd20b68c6thrust24THRUST_300001_SM_1000_NS12placeholders2_8E[1];
.global .align 1 .b8 _ZN34_INTERNAL_0458dd68_4_k_cu_dd20b68c6thrust24THRUST_300001_SM_1000_NS12placeholders2_9E[1];
.global .align 1 .b8 _ZN34_INTERNAL_0458dd68_4_k_cu_dd20b68c6thrust24THRUST_300001_SM_1000_NS12placeholders3_10E[1];
.global .align 1 .b8 _ZN34_INTERNAL_0458dd68_4_k_cu_dd20b68c6thrust24THRUST_300001_SM_1000_NS3seqE[1];
.extern .shared .align 16 .b8 wsp[];
.global .align 1 .b8 $str[7] = {37, 46, 50, 101, 44, 32};
.global .align 1 .b8 $str$1[2] = {10};
.global .align 1 .b8 $str$2[5] = {37, 100, 44, 32};

.visible .entry _Z16init_rand_statesP17curandStateXORWOW(
	.param .u64 .ptr .align 1 _Z16init_rand_statesP17curandStateXORWOW_param_0
)
{
	.reg .pred 	%p<24>;
	.reg .b32 	%r<403>;
	.reg .b64 	%rd<18>;

	ld.param.u64 	%rd8, [_Z16init_rand_statesP17curandStateXORWOW_param_0];
	cvta.to.global.u64 	%rd9, %rd8;
	mov.u32 	%r182, %ctaid.x;
	cvt.u64.u32 	%rd17, %r182;
	mul.wide.u32 	%rd10, %r182, 48;
	add.s64 	%rd2, %rd9, %rd10;
	mov.b32 	%r183, 1478573778;
	mov.b32 	%r184, 716983765;
	st.global.v2.u32 	[%rd2], {%r184, %r183};
	mov.b32 	%r185, -123459836;
	mov.b32 	%r186, 1163863128;
	st.global.v2.u32 	[%rd2+8], {%r186, %r185};
	mov.b32 	%r187, 1360900310;
	mov.b32 	%r188, -589760388;
	st.global.v2.u32 	[%rd2+16], {%r188, %r187};
	setp.eq.s32 	%p1, %r182, 0;
	@%p1 bra 	$L__BB0_42;
	mov.b32 	%r309, 0;
	mov.u64 	%rd12, precalc_xorwow_matrix;
$L__BB0_2:
	and.b64  	%rd4, %rd17, 3;
	setp.eq.s64 	%p2, %rd4, 0;
	@%p2 bra 	$L__BB0_41;
	mul.wide.u32 	%rd11, %r309, 3200;
	add.s64 	%rd5, %rd12, %rd11;
	cvt.u32.u64 	%r2, %rd4;
	mov.b32 	%r310, 0;
$L__BB0_4:
	mov.b32 	%r323, 0;
	mov.u32 	%r324, %r323;
	mov.u32 	%r325, %r323;
	mov.u32 	%r326, %r323;
	mov.u32 	%r327, %r323;
	mov.u32 	%r316, %r323;
$L__BB0_5:
	mul.wide.u32 	%rd13, %r316, 4;
	add.s64 	%rd14, %rd2, %rd13;
	ld.global.u32 	%r10, [%rd14+4];
	shl.b32 	%r11, %r316, 5;
	mov.b32 	%r322, 0;
$L__BB0_6:
	.pragma "nounroll";
	shr.u32 	%r193, %r10, %r322;
	and.b32  	%r194, %r193, 1;
	setp.eq.b32 	%p3, %r194, 1;
	not.pred 	%p4, %p3;
	add.s32 	%r195, %r11, %r322;
	mul.lo.s32 	%r196, %r195, 5;
	mul.wide.u32 	%rd15, %r196, 4;
	add.s64 	%rd6, %rd5, %rd15;
	@%p4 bra 	$L__BB0_8;
	ld.global.u32 	%r197, [%rd6];
	xor.b32  	%r327, %r327, %r197;
	ld.global.u32 	%r198, [%rd6+4];
	xor.b32  	%r326, %r326, %r198;
	ld.global.u32 	%r199, [%rd6+8];
	xor.b32  	%r325, %r325, %r199;
	ld.global.u32 	%r200, [%rd6+12];
	xor.b32  	%r324, %r324, %r200;
	ld.global.u32 	%r201, [%rd6+16];
	xor.b32  	%r323, %r323, %r201;
$L__BB0_8:
	and.b32  	%r203, %r193, 2;
	setp.eq.s32 	%p5, %r203, 0;
	@%p5 bra 	$L__BB0_10;
	ld.global.u32 	%r204, [%rd6+20];
	xor.b32  	%r327, %r327, %r204;
	ld.global.u32 	%r205, [%rd6+24];
	xor.b32  	%r326, %r326, %r205;
	ld.global.u32 	%r206, [%rd6+28];
	xor.b32  	%r325, %r325, %r206;
	ld.global.u32 	%r207, [%rd6+32];
	xor.b32  	%r324, %r324, %r207;
	ld.global.u32 	%r208, [%rd6+36];
	xor.b32  	%r323, %r323, %r208;
$L__BB0_10:
	and.b32  	%r210, %r193, 4;
	setp.eq.s32 	%p6, %r210, 0;
	@%p6 bra 	$L__BB0_12;
	ld.global.u32 	%r211, [%rd6+40];
	xor.b32  	%r327, %r327, %r211;
	ld.global.u32 	%r212, [%rd6+44];
	xor.b32  	%r326, %r326, %r212;
	ld.global.u32 	%r213, [%rd6+48];
	xor.b32  	%r325, %r325, %r213;
	ld.global.u32 	%r214, [%rd6+52];
	xor.b32  	%r324, %r324, %r214;
	ld.global.u32 	%r215, [%rd6+56];
	xor.b32  	%r323, %r323, %r215;
$L__BB0_12:
	and.b32  	%r217, %r193, 8;
	setp.eq.s32 	%p7, %r217, 0;
	@%p7 bra 	$L__BB0_14;
	ld.global.u32 	%r218, [%rd6+60];
	xor.b32  	%r327, %r327, %r218;
	ld.global.u32 	%r219, [%rd6+64];
	xor.b32  	%r326, %r326, %r219;
	ld.global.u32 	%r220, [%rd6+68];
	xor.b32  	%r325, %r325, %r220;
	ld.global.u32 	%r221, [%rd6+72];
	xor.b32  	%r324, %r324, %r221;
	ld.global.u32 	%r222, [%rd6+76];
	xor.b32  	%r323, %r323, %r222;
$L__BB0_14:
	and.b32  	%r224, %r193, 16;
	setp.eq.s32 	%p8, %r224, 0;
	@%p8 bra 	$L__BB0_16;
	ld.global.u32 	%r225, [%rd6+80];
	xor.b32  	%r327, %r327, %r225;
	ld.global.u32 	%r226, [%rd6+84];
	xor.b32  	%r326, %r326, %r226;
	ld.global.u32 	%r227, [%rd6+88];
	xor.b32  	%r325, %r325, %r227;
	ld.global.u32 	%r228, [%rd6+92];
	xor.b32  	%r324, %r324, %r228;
	ld.global.u32 	%r229, [%rd6+96];
	xor.b32  	%r323, %r323, %r229;
$L__BB0_16:
	and.b32  	%r231, %r193, 32;
	setp.eq.s32 	%p9, %r231, 0;
	@%p9 bra 	$L__BB0_18;
	ld.global.u32 	%r232, [%rd6+100];
	xor.b32  	%r327, %r327, %r232;
	ld.global.u32 	%r233, [%rd6+104];
	xor.b32  	%r326, %r326, %r233;
	ld.global.u32 	%r234, [%rd6+108];
	xor.b32  	%r325, %r325, %r234;
	ld.global.u32 	%r235, [%rd6+112];
	xor.b32  	%r324, %r324, %r235;
	ld.global.u32 	%r236, [%rd6+116];
	xor.b32  	%r323, %r323, %r236;
$L__BB0_18:
	and.b32  	%r238, %r193, 64;
	setp.eq.s32 	%p10, %r238, 0;
	@%p10 bra 	$L__BB0_20;
	ld.global.u32 	%r239, [%rd6+120];
	xor.b32  	%r327, %r327, %r239;
	ld.global.u32 	%r240, [%rd6+124];
	xor.b32  	%r326, %r326, %r240;
	ld.global.u32 	%r241, [%rd6+128];
	xor.b32  	%r325, %r325, %r241;
	ld.global.u32 	%r242, [%rd6+132];
	xor.b32  	%r324, %r324, %r242;
	ld.global.u32 	%r243, [%rd6+136];
	xor.b32  	%r323, %r323, %r243;
$L__BB0_20:
	and.b32  	%r245, %r193, 128;
	setp.eq.s32 	%p11, %r245, 0;
	@%p11 bra 	$L__BB0_22;
	ld.global.u32 	%r246, [%rd6+140];
	xor.b32  	%r327, %r327, %r246;
	ld.global.u32 	%r247, [%rd6+144];
	xor.b32  	%r326, %r326, %r247;
	ld.global.u32 	%r248, [%rd6+148];
	xor.b32  	%r325, %r325, %r248;
	ld.global.u32 	%r249, [%rd6+152];
	xor.b32  	%r324, %r324, %r249;
	ld.global.u32 	%r250, [%rd6+156];
	xor.b32  	%r323, %r323, %r250;
$L__BB0_22:
	and.b32  	%r252, %r193, 256;
	setp.eq.s32 	%p12, %r252, 0;
	@%p12 bra 	$L__BB0_24;
	ld.global.u32 	%r253, [%rd6+160];
	xor.b32  	%r327, %r327, %r253;
	ld.global.u32 	%r254, [%rd6+164];
	xor.b32  	%r326, %r326, %r254;
	ld.global.u32 	%r255, [%rd6+168];
	xor.b32  	%r325, %r325, %r255;
	ld.global.u32 	%r256, [%rd6+172];
	xor.b32  	%r324, %r324, %r256;
	ld.global.u32 	%r257, [%rd6+176];
	xor.b32  	%r323, %r323, %r257;
$L__BB0_24:
	and.b32  	%r259, %r193, 512;
	setp.eq.s32 	%p13, %r259, 0;
	@%p13 bra 	$L__BB0_26;
	ld.global.u32 	%r260, [%rd6+180];
	xor.b32  	%r327, %r327, %r260;
	ld.global.u32 	%r261, [%rd6+184];
	xor.b32  	%r326, %r326, %r261;
	ld.global.u32 	%r262, [%rd6+188];
	xor.b32  	%r325, %r325, %r262;
	ld.global.u32 	%r263, [%rd6+192];
	xor.b32  	%r324, %r324, %r263;
	ld.global.u32 	%r264, [%rd6+196];
	xor.b32  	%r323, %r323, %r264;
$L__BB0_26:
	and.b32  	%r266, %r193, 1024;
	setp.eq.s32 	%p14, %r266, 0;
	@%p14 bra 	$L__BB0_28;
	ld.global.u32 	%r267, [%rd6+200];
	xor.b32  	%r327, %r327, %r267;
	ld.global.u32 	%r268, [%rd6+204];
	xor.b32  	%r326, %r326, %r268;
	ld.global.u32 	%r269, [%rd6+208];
	xor.b32  	%r325, %r325, %r269;
	ld.global.u32 	%r270, [%rd6+212];
	xor.b32  	%r324, %r324, %r270;
	ld.global.u32 	%r271, [%rd6+216];
	xor.b32  	%r323, %r323, %r271;
$L__BB0_28:
	and.b32  	%r273, %r193, 2048;
	setp.eq.s32 	%p15, %r273, 0;
	@%p15 bra 	$L__BB0_30;
	ld.global.u32 	%r274, [%rd6+220];
	xor.b32  	%r327, %r327, %r274;
	ld.global.u32 	%r275, [%rd6+224];
	xor.b32  	%r326, %r326, %r275;
	ld.global.u32 	%r276, [%rd6+228];
	xor.b32  	%r325, %r325, %r276;
	ld.global.u32 	%r277, [%rd6+232];
	xor.b32  	%r324, %r324, %r277;
	ld.global.u32 	%r278, [%rd6+236];
	xor.b32  	%r323, %r323, %r278;
$L__BB0_30:
	and.b32  	%r280, %r193, 4096;
	setp.eq.s32 	%p16, %r280, 0;
	@%p16 bra 	$L__BB0_32;
	ld.global.u32 	%r281, [%rd6+240];
	xor.b32  	%r327, %r327, %r281;
	ld.global.u32 	%r282, [%rd6+244];
	xor.b32  	%r326, %r326, %r282;
	ld.global.u32 	%r283, [%rd6+248];
	xor.b32  	%r325, %r325, %r283;
	ld.global.u32 	%r284, [%rd6+252];
	xor.b32  	%r324, %r324, %r284;
	ld.global.u32 	%r285, [%rd6+256];
	xor.b32  	%r323, %r323, %r285;
$L__BB0_32:
	and.b32  	%r287, %r193, 8192;
	setp.eq.s32 	%p17, %r287, 0;
	@%p17 bra 	$L__BB0_34;
	ld.global.u32 	%r288, [%rd6+260];
	xor.b32  	%r327, %r327, %r288;
	ld.global.u32 	%r289, [%rd6+264];
	xor.b32  	%r326, %r326, %r289;
	ld.global.u32 	%r290, [%rd6+268];
	xor.b32  	%r325, %r325, %r290;
	ld.global.u32 	%r291, [%rd6+272];
	xor.b32  	%r324, %r324, %r291;
	ld.global.u32 	%r292, [%rd6+276];
	xor.b32  	%r323, %r323, %r292;
$L__BB0_34:
	and.b32  	%r294, %r193, 16384;
	setp.eq.s32 	%p18, %r294, 0;
	@%p18 bra 	$L__BB0_36;
	ld.global.u32 	%r295, [%rd6+280];
	xor.b32  	%r327, %r327, %r295;
	ld.global.u32 	%r296, [%rd6+284];
	xor.b32  	%r326, %r326, %r296;
	ld.global.u32 	%r297, [%rd6+288];
	xor.b32  	%r325, %r325, %r297;
	ld.global.u32 	%r298, [%rd6+292];
	xor.b32  	%r324, %r324, %r298;
	ld.global.u32 	%r299, [%rd6+296];
	xor.b32  	%r323, %r323, %r299;
$L__BB0_36:
	and.b32  	%r301, %r193, 32768;
	setp.eq.s32 	%p19, %r301, 0;
	@%p19 bra 	$L__BB0_38;
	ld.global.u32 	%r302, [%rd6+300];
	xor.b32  	%r327, %r327, %r302;
	ld.global.u32 	%r303, [%rd6+304];
	xor.b32  	%r326, %r326, %r303;
	ld.global.u32 	%r304, [%rd6+308];
	xor.b32  	%r325, %r325, %r304;
	ld.global.u32 	%r305, [%rd6+312];
	xor.b32  	%r324, %r324, %r305;
	ld.global.u32 	%r306, [%rd6+316];
	xor.b32  	%r323, %r323, %r306;
$L__BB0_38:
	add.s32 	%r322, %r322, 16;
	setp.ne.s32 	%p20, %r322, 32;
	@%p20 bra 	$L__BB0_6;
	mad.lo.s32 	%r307, %r316, -31, %r11;
	add.s32 	%r316, %r307, 1;
	setp.ne.s32 	%p21, %r316, 5;
	@%p21 bra 	$L__BB0_5;
	st.global.u32 	[%rd2+4], %r327;
	st.global.u32 	[%rd2+8], %r326;
	st.global.u32 	[%rd2+12], %r325;
	st.global.u32 	[%rd2+16], %r324;
	st.global.u32 	[%rd2+20], %r323;
	add.s32 	%r310, %r310, 1;
	setp.lt.u32 	%p22, %r310, %r2;
	@%p22 bra 	$L__BB0_4;
$L__BB0_41:
	shr.u64 	%rd7, %rd17, 2;
	add.s32 	%r309, %r309, 1;
	setp.gt.u64 	%p23, %rd17, 3;
	mov.u64 	%rd17, %rd7;
	@%p23 bra 	$L__BB0_2;
$L__BB0_42:
	mov.b32 	%r308, 0;
	st.global.v2.u32 	[%rd2+24], {%r308, %r308};
	st.global.u32 	[%rd2+32], %r308;
	mov.b64 	%rd16, 0;
	st.global.u64 	[%rd2+40], %rd16;
	ret;

}
	// .globl	_Z29initialize_ribosome_locationsiPi
.visible .entry _Z29initialize_ribosome_locationsiPi(
	.param .u32 _Z29initialize_ribosome_locationsiPi_param_0,
	.param .u64 .ptr .align 1 _Z29initialize_ribosome_locationsiPi_param_1
)
{
	.reg .pred 	%p<11>;
	.reg .b32 	%r<52>;
	.reg .b64 	%rd<35>;

	ld.param.u32 	%r21, [_Z29initialize_ribosome_locationsiPi_param_0];
	ld.param.u64 	%rd2, [_Z29initialize_ribosome_locationsiPi_param_1];
	cvta.to.global.u64 	%rd1, %rd2;
	mov.u32 	%r1, %tid.x;
	mov.u32 	%r22, %ctaid.x;
	mov.u32 	%r2, %ntid.x;
	div.u32 	%r3, %r21, %r2;
	mul.lo.s32 	%r4, %r21, %r22;
	mad.lo.s32 	%r5, %r3, %r1, %r4;
	setp.gt.u32 	%p1, %r2, %r21;
	@%p1 bra 	$L__BB1_12;
	max.u32 	%r6, %r3, 1;
	and.b32  	%r7, %r6, 7;
	setp.lt.u32 	%p2, %r3, 8;
	mov.b32 	%r50, 0;
	@%p2 bra 	$L__BB1_4;
	and.b32  	%r50, %r6, -8;
	neg.s32 	%r48, %r50;
	add.s32 	%r47, %r5, 3;
$L__BB1_3:
	.pragma "nounroll";
	add.s32 	%r24, %r47, -3;
	mul.wide.u32 	%rd3, %r24, 4;
	add.s64 	%rd4, %rd1, %rd3;
	mov.b32 	%r25, 0;
	st.global.u32 	[%rd4], %r25;
	add.s32 	%r26, %r47, -2;
	mul.wide.u32 	%rd5, %r26, 4;
	add.s64 	%rd6, %rd1, %rd5;
	st.global.u32 	[%rd6], %r25;
	add.s32 	%r27, %r47, -1;
	mul.wide.u32 	%rd7, %r27, 4;
	add.s64 	%rd8, %rd1, %rd7;
	st.global.u32 	[%rd8], %r25;
	add.s32 	%r28, %r47, 4;
	mul.wide.u32 	%rd9, %r47, 4;
	add.s64 	%rd10, %rd1, %rd9;
	st.global.u32 	[%rd10], %r25;
	add.s32 	%r29, %r47, 1;
	mul.wide.u32 	%rd11, %r29, 4;
	add.s64 	%rd12, %rd1, %rd11;
	st.global.u32 	[%rd12], %r25;
	add.s32 	%r30, %r47, 2;
	mul.wide.u32 	%rd13, %r30, 4;
	add.s64 	%rd14, %rd1, %rd13;
	st.global.u32 	[%rd14], %r25;
	add.s32 	%r31, %r47, 3;
	mul.wide.u32 	%rd15, %r31, 4;
	add.s64 	%rd16, %rd1, %rd15;
	st.global.u32 	[%rd16], %r25;
	mul.wide.u32 	%rd17, %r28, 4;
	add.s64 	%rd18, %rd1, %rd17;
	st.global.u32 	[%rd18], %r25;
	add.s32 	%r48, %r48, 8;
	add.s32 	%r47, %r47, 8;
	setp.ne.s32 	%p3, %r48, 0;
	@%p3 bra 	$L__BB1_3;
$L__BB1_4:
	setp.eq.s32 	%p4, %r7, 0;
	@%p4 bra 	$L__BB1_12;
	and.b32  	%r16, %r6, 3;
	setp.lt.u32 	%p5, %r7, 4;
	@%p5 bra 	$L__BB1_7;
	add.s32 	%r32, %r5, %r50;
	mul.wide.u32 	%rd19, %r32, 4;
	add.s64 	%rd20, %rd1, %rd19;
	mov.b32 	%r33, 0;
	st.global.u32 	[%rd20], %r33;
	add.s32 	%r34, %r32, 1;
	mul.wide.u32 	%rd21, %r34, 4;
	add.s64 	%rd22, %rd1, %rd21;
	st.global.u32 	[%rd22], %r33;
	add.s32 	%r35, %r32, 2;
	mul.wide.u32 	%rd23, %r35, 4;
	add.s64 	%rd24, %rd1, %rd23;
	st.global.u32 	[%rd24], %r33;
	add.s32 	%r36, %r32, 3;
	mul.wide.u32 	%rd25, %r36, 4;
	add.s64 	%rd26, %rd1, %rd25;
	st.global.u32 	[%rd26], %r33;
	add.s32 	%r50, %r50, 4;
$L__BB1_7:
	setp.eq.s32 	%p6, %r16, 0;
	@%p6 bra 	$L__BB1_12;
	setp.eq.s32 	%p7, %r16, 1;
	@%p7 bra 	$L__BB1_10;
	add.s32 	%r37, %r5, %r50;
	mul.wide.u32 	%rd27, %r37, 4;
	add.s64 	%rd28, %rd1, %rd27;
	mov.b32 	%r38, 0;
	st.global.u32 	[%rd28], %r38;
	add.s32 	%r39, %r37, 1;
	mul.wide.u32 	%rd29, %r39, 4;
	add.s64 	%rd30, %rd1, %rd29;
	st.global.u32 	[%rd30], %r38;
	add.s32 	%r50, %r50, 2;
$L__BB1_10:
	and.b32  	%r40, %r6, 1;
	setp.eq.b32 	%p8, %r40, 1;
	not.pred 	%p9, %p8;
	@%p9 bra 	$L__BB1_12;
	add.s32 	%r41, %r5, %r50;
	mul.wide.u32 	%rd31, %r41, 4;
	add.s64 	%rd32, %rd1, %rd31;
	mov.b32 	%r42, 0;
	st.global.u32 	[%rd32], %r42;
$L__BB1_12:
	rem.u32 	%r43, %r21, %r2;
	setp.ge.u32 	%p10, %r1, %r43;
	@%p10 bra 	$L__BB1_14;
	add.s32 	%r44, %r4, %r1;
	mad.lo.s32 	%r45, %r3, %r2, %r44;
	mul.wide.u32 	%rd33, %r45, 4;
	add.s64 	%rd34, %rd1, %rd33;
	mov.b32 	%r46, 0;
	st.global.u32 	[%rd34], %r46;
$L__BB1_14:
	ret;

}
	// .globl	_Z12update_statediiiPiP17curandStateXORWOW
.visible .entry _Z12update_statediiiPiP17curandStateXORWOW(
	.param .f64 _Z12update_statediiiPiP17curandStateXORWOW_param_0,
	.param .u32 _Z12update_statediiiPiP17curandStateXORWOW_param_1,
	.param .u32 _Z12update_statediiiPiP17curandStateXORWOW_param_2,
	.param .u32 _Z12update_statediiiPiP17curandStateXORWOW_param_3,
	.param .u64 .ptr .align 1 _Z12update_statediiiPiP17curandStateXORWOW_param_4,
	.param .u64 .ptr .align 1 _Z12update_statediiiPiP17curandStateXORWOW_param_5
)
{
	.local .align 8 .b8 	__local_depot2[8];
	.reg .b64 	%SP;
	.reg .b64 	%SPL;
	.reg .pred 	%p<105>;
	.reg .b32 	%r<610>;
	.reg .b64 	%rd<71>;
	.reg .b64 	%fd<146>;

	mov.u64 	%SPL, __local_depot2;
	cvta.local.u64 	%SP, %SPL;
	ld.param.f64 	%fd14, [_Z12update_statediiiPiP17curandStateXORWOW_param_0];
	ld.param.u32 	%r163, [_Z12update_statediiiPiP17curandStateXORWOW_param_1];
	ld.param.u32 	%r164, [_Z12update_statediiiPiP17curandStateXORWOW_param_2];
	ld.param.u32 	%r165, [_Z12update_statediiiPiP17curandStateXORWOW_param_3];
	ld.param.u64 	%rd5, [_Z12update_statediiiPiP17curandStateXORWOW_param_4];
	ld.param.u64 	%rd4, [_Z12update_statediiiPiP17curandStateXORWOW_param_5];
	cvta.to.global.u64 	%rd1, %rd5;
	add.u64 	%rd6, %SP, 0;
	add.u64 	%rd2, %SPL, 0;
	mov.u32 	%r1, %tid.x;
	mov.u32 	%r2, %ctaid.x;
	shl.b32 	%r166, %r165, 3;
	mov.u32 	%r167, wsp;
	add.s32 	%r168, %r167, %r166;
	add.s32 	%r3, %r168, 32;
	shl.b32 	%r169, %r165, 2;
	add.s32 	%r4, %r3, %r169;
	add.s32 	%r5, %r4, %r169;
	setp.ne.s32 	%p1, %r1, 0;
	@%p1 bra 	$L__BB2_2;
	mov.b64 	%rd7, 0;
	st.shared.u64 	[wsp+16], %rd7;
	mov.b32 	%r170, 0;
	st.shared.u32 	[%r5], %r170;
$L__BB2_2:
	mov.u32 	%r6, %ntid.x;
	div.u32 	%r7, %r165, %r6;
	setp.gt.u32 	%p2, %r6, %r165;
	@%p2 bra 	$L__BB2_9;
	mad.lo.s32 	%r8, %r165, %r2, %r1;
	max.u32 	%r9, %r7, 1;
	and.b32  	%r10, %r9, 3;
	setp.lt.u32 	%p3, %r7, 4;
	mov.b32 	%r569, 0;
	@%p3 bra 	$L__BB2_6;
	and.b32  	%r569, %r9, -4;
	mov.b32 	%r567, 0;
$L__BB2_5:
	mul.lo.s32 	%r173, %r567, %r6;
	add.s32 	%r174, %r8, %r173;
	mul.wide.u32 	%rd8, %r174, 4;
	add.s64 	%rd9, %rd1, %rd8;
	ld.global.u32 	%r175, [%rd9];
	add.s32 	%r176, %r173, %r1;
	shl.b32 	%r177, %r176, 2;
	add.s32 	%r178, %r3, %r177;
	st.shared.u32 	[%r178], %r175;
	add.s32 	%r179, %r174, %r6;
	mul.wide.u32 	%rd10, %r179, 4;
	add.s64 	%rd11, %rd1, %rd10;
	ld.global.u32 	%r180, [%rd11];
	shl.b32 	%r181, %r6, 2;
	add.s32 	%r182, %r178, %r181;
	st.shared.u32 	[%r182], %r180;
	add.s32 	%r183, %r179, %r6;
	mul.wide.u32 	%rd12, %r183, 4;
	add.s64 	%rd13, %rd1, %rd12;
	ld.global.u32 	%r184, [%rd13];
	add.s32 	%r185, %r182, %r181;
	st.shared.u32 	[%r185], %r184;
	add.s32 	%r186, %r183, %r6;
	mul.wide.u32 	%rd14, %r186, 4;
	add.s64 	%rd15, %rd1, %rd14;
	ld.global.u32 	%r187, [%rd15];
	add.s32 	%r188, %r185, %r181;
	st.shared.u32 	[%r188], %r187;
	add.s32 	%r567, %r567, 4;
	setp.ne.s32 	%p4, %r567, %r569;
	@%p4 bra 	$L__BB2_5;
$L__BB2_6:
	setp.eq.s32 	%p5, %r10, 0;
	@%p5 bra 	$L__BB2_9;
	mov.b32 	%r570, 0;
$L__BB2_8:
	.pragma "nounroll";
	mul.lo.s32 	%r190, %r569, %r6;
	add.s32 	%r191, %r8, %r190;
	mul.wide.u32 	%rd16, %r191, 4;
	add.s64 	%rd17, %rd1, %rd16;
	ld.global.u32 	%r192, [%rd17];
	add.s32 	%r193, %r190, %r1;
	shl.b32 	%r194, %r193, 2;
	add.s32 	%r195, %r3, %r194;
	st.shared.u32 	[%r195], %r192;
	add.s32 	%r569, %r569, 1;
	add.s32 	%r570, %r570, 1;
	setp.ne.s32 	%p6, %r570, %r10;
	@%p6 bra 	$L__BB2_8;
$L__BB2_9:
	rem.u32 	%r19, %r165, %r6;
	setp.ge.u32 	%p7, %r1, %r19;
	@%p7 bra 	$L__BB2_11;
	mul.lo.s32 	%r196, %r7, %r6;
	mad.lo.s32 	%r197, %r165, %r2, %r1;
	add.s32 	%r198, %r197, %r196;
	mul.wide.u32 	%rd18, %r198, 4;
	add.s64 	%rd19, %rd1, %rd18;
	ld.global.u32 	%r199, [%rd19];
	add.s32 	%r200, %r196, %r1;
	shl.b32 	%r201, %r200, 2;
	add.s32 	%r202, %r3, %r201;
	st.shared.u32 	[%r202], %r199;
$L__BB2_11:
	ld.shared.f64 	%fd15, [wsp+16];
	setp.geu.f64 	%p8, %fd15, %fd14;
	@%p8 bra 	$L__BB2_54;
	sub.s32 	%r203, %r165, %r19;
	add.s32 	%r20, %r203, %r1;
	setp.eq.s32 	%p9, %r20, 0;
	selp.f64 	%fd1, 0d3FF0000000000000, 0d0000000000000000, %p9;
	shl.b32 	%r204, %r20, 2;
	add.s32 	%r21, %r3, %r204;
	cvta.to.global.u64 	%rd20, %rd4;
	mul.wide.u32 	%rd21, %r2, 48;
	add.s64 	%rd3, %rd20, %rd21;
	mov.b32 	%r205, 1127219200;
	mov.b32 	%r206, -2147483648;
	mov.b64 	%fd2, {%r206, %r205};
	add.s32 	%r207, %r165, -1;
	add.s32 	%r22, %r164, 1;
	add.s32 	%r23, %r165, -2;
	add.s32 	%r208, %r165, 7;
	and.b32  	%r209, %r208, 7;
	add.s32 	%r24, %r209, -1;
	add.s32 	%r210, %r165, 3;
	and.b32  	%r25, %r210, 3;
	and.b32  	%r26, %r165, 7;
	and.b32  	%r27, %r165, 3;
	max.u32 	%r211, %r7, 1;
	and.b32  	%r28, %r211, 3;
	and.b32  	%r29, %r211, -4;
	and.b32  	%r30, %r207, 7;
	and.b32  	%r31, %r207, -8;
	and.b32  	%r32, %r208, 3;
	and.b32  	%r33, %r210, 1;
	and.b32  	%r34, %r165, 2147483640;
	and.b32  	%r35, %r165, 1;
	and.b32  	%r36, %r211, 7;
	and.b32  	%r37, %r211, -8;
	and.b32  	%r38, %r211, 1;
	neg.s32 	%r39, %r29;
	shl.b32 	%r40, %r6, 2;
	shl.b32 	%r213, %r1, 2;
	add.s32 	%r214, %r166, %r213;
	add.s32 	%r216, %r214, %r167;
	add.s32 	%r41, %r216, 28;
	shl.b32 	%r42, %r6, 3;
	mov.u64 	%rd22, $str;
	mov.u64 	%rd37, $str$1;
	mov.u64 	%rd48, $str$2;
$L__BB2_13:
	setp.gt.u32 	%p10, %r6, %r165;
	@%p10 bra 	$L__BB2_21;
	setp.lt.u32 	%p11, %r7, 4;
	mov.b32 	%r578, 0;
	@%p11 bra 	$L__BB2_17;
	shl.b32 	%r218, %r1, 3;
	mov.u32 	%r219, wsp;
	add.s32 	%r220, %r218, %r219;
	add.s32 	%r572, %r220, 32;
	shl.b32 	%r221, %r6, 1;
	add.s32 	%r575, %r1, %r221;
	mad.lo.s32 	%r574, %r6, 3, %r1;
	add.s32 	%r576, %r1, %r6;
	mov.u32 	%r571, %r1;
	mov.u32 	%r573, %r41;
	mov.u32 	%r577, %r39;
$L__BB2_16:
	setp.eq.s32 	%p12, %r571, 0;
	selp.f64 	%fd16, 0d3FF0000000000000, 0d0000000000000000, %p12;
	setp.ne.s32 	%p13, %r571, 0;
	ld.shared.u32 	%r222, [%r573];
	ld.shared.u32 	%r223, [%r573+4];
	sub.s32 	%r224, %r222, %r223;
	setp.gt.s32 	%p14, %r224, %r163;
	and.pred  	%p15, %p13, %p14;
	selp.u32 	%r225, 1, 0, %p15;
	cvt.rn.f64.u32 	%fd17, %r225;
	add.f64 	%fd18, %fd16, %fd17;
	st.shared.f64 	[%r572], %fd18;
	setp.eq.s32 	%p16, %r576, 0;
	selp.f64 	%fd19, 0d3FF0000000000000, 0d0000000000000000, %p16;
	setp.ne.s32 	%p17, %r576, 0;
	add.s32 	%r226, %r573, %r40;
	ld.shared.u32 	%r227, [%r226];
	ld.shared.u32 	%r228, [%r226+4];
	sub.s32 	%r229, %r227, %r228;
	setp.gt.s32 	%p18, %r229, %r163;
	and.pred  	%p19, %p17, %p18;
	selp.u32 	%r230, 1, 0, %p19;
	cvt.rn.f64.u32 	%fd20, %r230;
	add.f64 	%fd21, %fd19, %fd20;
	add.s32 	%r231, %r572, %r42;
	st.shared.f64 	[%r231], %fd21;
	setp.eq.s32 	%p20, %r575, 0;
	selp.f64 	%fd22, 0d3FF0000000000000, 0d0000000000000000, %p20;
	setp.ne.s32 	%p21, %r575, 0;
	add.s32 	%r232, %r226, %r40;
	ld.shared.u32 	%r233, [%r232];
	ld.shared.u32 	%r234, [%r232+4];
	sub.s32 	%r235, %r233, %r234;
	setp.gt.s32 	%p22, %r235, %r163;
	and.pred  	%p23, %p21, %p22;
	selp.u32 	%r236, 1, 0, %p23;
	cvt.rn.f64.u32 	%fd23, %r236;
	add.f64 	%fd24, %fd22, %fd23;
	shl.b32 	%r237, %r6, 4;
	add.s32 	%r238, %r572, %r237;
	st.shared.f64 	[%r238], %fd24;
	setp.eq.s32 	%p24, %r574, 0;
	selp.f64 	%fd25, 0d3FF0000000000000, 0d0000000000000000, %p24;
	setp.ne.s32 	%p25, %r574, 0;
	add.s32 	%r239, %r232, %r40;
	ld.shared.u32 	%r240, [%r239];
	ld.shared.u32 	%r241, [%r239+4];
	sub.s32 	%r242, %r240, %r241;
	setp.gt.s32 	%p26, %r242, %r163;
	and.pred  	%p27, %p25, %p26;
	selp.u32 	%r243, 1, 0, %p27;
	cvt.rn.f64.u32 	%fd26, %r243;
	add.f64 	%fd27, %fd25, %fd26;
	mad.lo.s32 	%r244, %r6, 24, %r572;
	st.shared.f64 	[%r244], %fd27;
	add.s32 	%r577, %r577, 4;
	add.s32 	%r576, %r576, %r40;
	add.s32 	%r575, %r575, %r40;
	add.s32 	%r574, %r574, %r40;
	add.s32 	%r573, %r573, %r237;
	shl.b32 	%r245, %r6, 5;
	add.s32 	%r572, %r572, %r245;
	add.s32 	%r571, %r571, %r40;
	setp.ne.s32 	%p28, %r577, 0;
	mov.u32 	%r578, %r29;
	@%p28 bra 	$L__BB2_16;
$L__BB2_17:
	setp.eq.s32 	%p29, %r28, 0;
	@%p29 bra 	$L__BB2_21;
	setp.eq.s32 	%p30, %r28, 1;
	mad.lo.s32 	%r76, %r578, %r6, %r1;
	setp.eq.s32 	%p31, %r76, 0;
	selp.f64 	%fd28, 0d3FF0000000000000, 0d0000000000000000, %p31;
	setp.ne.s32 	%p32, %r76, 0;
	shl.b32 	%r246, %r76, 2;
	add.s32 	%r77, %r3, %r246;
	ld.shared.u32 	%r247, [%r77+-4];
	ld.shared.u32 	%r248, [%r77];
	sub.s32 	%r249, %r247, %r248;
	setp.gt.s32 	%p33, %r249, %r163;
	and.pred  	%p34, %p32, %p33;
	selp.u32 	%r250, 1, 0, %p34;
	cvt.rn.f64.u32 	%fd29, %r250;
	add.f64 	%fd30, %fd28, %fd29;
	shl.b32 	%r251, %r76, 3;
	mov.u32 	%r252, wsp;
	add.s32 	%r253, %r252, %r251;
	add.s32 	%r78, %r253, 32;
	st.shared.f64 	[%r253+32], %fd30;
	@%p30 bra 	$L__BB2_21;
	setp.eq.s32 	%p35, %r28, 2;
	add.s32 	%r79, %r76, %r6;
	setp.eq.s32 	%p36, %r79, 0;
	selp.f64 	%fd31, 0d3FF0000000000000, 0d0000000000000000, %p36;
	setp.ne.s32 	%p37, %r79, 0;
	add.s32 	%r80, %r77, %r40;
	ld.shared.u32 	%r254, [%r80+-4];
	ld.shared.u32 	%r255, [%r80];
	sub.s32 	%r256, %r254, %r255;
	setp.gt.s32 	%p38, %r256, %r163;
	and.pred  	%p39, %p37, %p38;
	selp.u32 	%r257, 1, 0, %p39;
	cvt.rn.f64.u32 	%fd32, %r257;
	add.f64 	%fd33, %fd31, %fd32;
	add.s32 	%r81, %r78, %r42;
	st.shared.f64 	[%r81], %fd33;
	@%p35 bra 	$L__BB2_21;
	add.s32 	%r258, %r79, %r6;
	setp.eq.s32 	%p40, %r258, 0;
	selp.f64 	%fd34, 0d3FF0000000000000, 0d0000000000000000, %p40;
	setp.ne.s32 	%p41, %r258, 0;
	add.s32 	%r259, %r80, %r40;
	ld.shared.u32 	%r260, [%r259+-4];
	ld.shared.u32 	%r261, [%r259];
	sub.s32 	%r262, %r260, %r261;
	setp.gt.s32 	%p42, %r262, %r163;
	and.pred  	%p43, %p41, %p42;
	selp.u32 	%r263, 1, 0, %p43;
	cvt.rn.f64.u32 	%fd35, %r263;
	add.f64 	%fd36, %fd34, %fd35;
	add.s32 	%r264, %r81, %r42;
	st.shared.f64 	[%r264], %fd36;
$L__BB2_21:
	setp.ge.u32 	%p44, %r1, %r19;
	@%p44 bra 	$L__BB2_23;
	setp.ne.s32 	%p45, %r20, 0;
	ld.shared.u32 	%r265, [%r21+-4];
	ld.shared.u32 	%r266, [%r21];
	sub.s32 	%r267, %r265, %r266;
	setp.gt.s32 	%p46, %r267, %r163;
	and.pred  	%p47, %p45, %p46;
	selp.u32 	%r268, 1, 0, %p47;
	cvt.rn.f64.u32 	%fd37, %r268;
	add.f64 	%fd38, %fd1, %fd37;
	shl.b32 	%r269, %r20, 3;
	mov.u32 	%r270, wsp;
	add.s32 	%r271, %r270, %r269;
	st.shared.f64 	[%r271+32], %fd38;
$L__BB2_23:
	setp.ne.s32 	%p48, %r1, 0;
	@%p48 bra 	$L__BB2_72;
	setp.lt.s32 	%p49, %r165, 2;
	ld.shared.f64 	%fd39, [wsp+32];
	st.local.f64 	[%rd2], %fd39;
	cvta.global.u64 	%rd23, %rd22;
	{ // callseq 0, 0
	.param .b64 param0;
	st.param.b64 	[param0], %rd23;
	.param .b64 param1;
	st.param.b64 	[param1], %rd6;
	.param .b32 retval0;
	call.uni (retval0), 
	vprintf, 
	(
	param0, 
	param1
	);
	ld.param.b32 	%r272, [retval0];
	} // callseq 0
	@%p49 bra 	$L__BB2_36;
	setp.lt.u32 	%p50, %r23, 7;
	mov.b32 	%r581, 1;
	@%p50 bra 	$L__BB2_28;
	mov.b32 	%r579, 1;
$L__BB2_27:
	.pragma "nounroll";
	shl.b32 	%r276, %r579, 3;
	mov.u32 	%r277, wsp;
	add.s32 	%r278, %r277, %r276;
	ld.shared.f64 	%fd40, [%r278+32];
	st.local.f64 	[%rd2], %fd40;
	cvta.global.u64 	%rd26, %rd22;
	{ // callseq 1, 0
	.param .b64 param0;
	st.param.b64 	[param0], %rd26;
	.param .b64 param1;
	st.param.b64 	[param1], %rd6;
	.param .b32 retval0;
	call.uni (retval0), 
	vprintf, 
	(
	param0, 
	param1
	);
	ld.param.b32 	%r279, [retval0];
	} // callseq 1
	ld.shared.v2.f64 	{%fd41, %fd42}, [%r278+24];
	add.f64 	%fd43, %fd41, %fd42;
	st.shared.f64 	[%r278+32], %fd43;
	ld.shared.f64 	%fd44, [%r278+40];
	st.local.f64 	[%rd2], %fd44;
	{ // callseq 2, 0
	.param .b64 param0;
	st.param.b64 	[param0], %rd26;
	.param .b64 param1;
	st.param.b64 	[param1], %rd6;
	.param .b32 retval0;
	call.uni (retval0), 
	vprintf, 
	(
	param0, 
	param1
	);
	ld.param.b32 	%r281, [retval0];
	} // callseq 2
	ld.shared.f64 	%fd45, [%r278+32];
	ld.shared.v2.f64 	{%fd46, %fd47}, [%r278+40];
	add.f64 	%fd48, %fd45, %fd46;
	st.shared.f64 	[%r278+40], %fd48;
	st.local.f64 	[%rd2], %fd47;
	{ // callseq 3, 0
	.param .b64 param0;
	st.param.b64 	[param0], %rd26;
	.param .b64 param1;
	st.param.b64 	[param1], %rd6;
	.param .b32 retval0;
	call.uni (retval0), 
	vprintf, 
	(
	param0, 
	param1
	);
	ld.param.b32 	%r283, [retval0];
	} // callseq 3
	ld.shared.v2.f64 	{%fd49, %fd50}, [%r278+40];
	add.f64 	%fd51, %fd49, %fd50;
	st.shared.f64 	[%r278+48], %fd51;
	ld.shared.f64 	%fd52, [%r278+56];
	st.local.f64 	[%rd2], %fd52;
	{ // callseq 4, 0
	.param .b64 param0;
	st.param.b64 	[param0], %rd26;
	.param .b64 param1;
	st.param.b64 	[param1], %rd6;
	.param .b32 retval0;
	call.uni (retval0), 
	vprintf, 
	(
	param0, 
	param1
	);
	ld.param.b32 	%r285, [retval0];
	} // callseq 4
	ld.shared.f64 	%fd53, [%r278+48];
	ld.shared.v2.f64 	{%fd54, %fd55}, [%r278+56];
	add.f64 	%fd56, %fd53, %fd54;
	st.shared.f64 	[%r278+56], %fd56;
	st.local.f64 	[%rd2], %fd55;
	{ // callseq 5, 0
	.param .b64 param0;
	st.param.b64 	[param0], %rd26;
	.param .b64 param1;
	st.param.b64 	[param1], %rd6;
	.param .b32 retval0;
	call.uni (retval0), 
	vprintf, 
	(
	param0, 
	param1
	);
	ld.param.b32 	%r287, [retval0];
	} // callseq 5
	ld.shared.v2.f64 	{%fd57, %fd58}, [%r278+56];
	add.f64 	%fd59, %fd57, %fd58;
	st.shared.f64 	[%r278+64], %fd59;
	ld.shared.f64 	%fd60, [%r278+72];
	st.local.f64 	[%rd2], %fd60;
	{ // callseq 6, 0
	.param .b64 param0;
	st.param.b64 	[param0], %rd26;
	.param .b64 param1;
	st.param.b64 	[param1], %rd6;
	.param .b32 retval0;
	call.uni (retval0), 
	vprintf, 
	(
	param0, 
	param1
	);
	ld.param.b32 	%r289, [retval0];
	} // callseq 6
	ld.shared.f64 	%fd61, [%r278+64];
	ld.shared.v2.f64 	{%fd62, %fd63}, [%r278+72];
	add.f64 	%fd64, %fd61, %fd62;
	st.shared.f64 	[%r278+72], %fd64;
	st.local.f64 	[%rd2], %fd63;
	{ // callseq 7, 0
	.param .b64 param0;
	st.param.b64 	[param0], %rd26;
	.param .b64 param1;
	st.param.b64 	[param1], %rd6;
	.param .b32 retval0;
	call.uni (retval0), 
	vprintf, 
	(
	param0, 
	param1
	);
	ld.param.b32 	%r291, [retval0];
	} // callseq 7
	ld.shared.v2.f64 	{%fd65, %fd66}, [%r278+72];
	add.f64 	%fd67, %fd65, %fd66;
	st.shared.f64 	[%r278+80], %fd67;
	ld.shared.f64 	%fd68, [%r278+88];
	st.local.f64 	[%rd2], %fd68;
	{ // callseq 8, 0
	.param .b64 param0;
	st.param.b64 	[param0], %rd26;
	.param .b64 param1;
	st.param.b64 	[param1], %rd6;
	.param .b32 retval0;
	call.uni (retval0), 
	vprintf, 
	(
	param0, 
	param1
	);
	ld.param.b32 	%r293, [retval0];
	} // callseq 8
	ld.shared.f64 	%fd69, [%r278+80];
	ld.shared.f64 	%fd70, [%r278+88];
	add.f64 	%fd71, %fd69, %fd70;
	st.shared.f64 	[%r278+88], %fd71;
	add.s32 	%r581, %r579, 8;
	add.s32 	%r295, %r579, 7;
	setp.ne.s32 	%p51, %r295, %r31;
	mov.u32 	%r579, %r581;
	@%p51 bra 	$L__BB2_27;
$L__BB2_28:
	setp.eq.s32 	%p52, %r30, 0;
	@%p52 bra 	$L__BB2_36;
	setp.lt.u32 	%p53, %r24, 3;
	@%p53 bra 	$L__BB2_31;
	shl.b32 	%r296, %r581, 3;
	mov.u32 	%r297, wsp;
	add.s32 	%r298, %r297, %r296;
	ld.shared.f64 	%fd72, [%r298+32];
	st.local.f64 	[%rd2], %fd72;
	cvta.global.u64 	%rd29, %rd22;
	{ // callseq 9, 0
	.param .b64 param0;
	st.param.b64 	[param0], %rd29;
	.param .b64 param1;
	st.param.b64 	[param1], %rd6;
	.param .b32 retval0;
	call.uni (retval0), 
	vprintf, 
	(
	param0, 
	param1
	);
	ld.param.b32 	%r299, [retval0];
	} // callseq 9
	ld.shared.f64 	%fd73, [%r298+24];
	ld.shared.f64 	%fd74, [%r298+32];
	add.f64 	%fd75, %fd73, %fd74;
	st.shared.f64 	[%r298+32], %fd75;
	ld.shared.f64 	%fd76, [%r298+40];
	st.local.f64 	[%rd2], %fd76;
	{ // callseq 10, 0
	.param .b64 param0;
	st.param.b64 	[param0], %rd29;
	.param .b64 param1;
	st.param.b64 	[param1], %rd6;
	.param .b32 retval0;
	call.uni (retval0), 
	vprintf, 
	(
	param0, 
	param1
	);
	ld.param.b32 	%r301, [retval0];
	} // callseq 10
	ld.shared.f64 	%fd77, [%r298+32];
	ld.shared.f64 	%fd78, [%r298+40];
	add.f64 	%fd79, %fd77, %fd78;
	st.shared.f64 	[%r298+40], %fd79;
	ld.shared.f64 	%fd80, [%r298+48];
	st.local.f64 	[%rd2], %fd80;
	{ // callseq 11, 0
	.param .b64 param0;
	st.param.b64 	[param0], %rd29;
	.param .b64 param1;
	st.param.b64 	[param1], %rd6;
	.param .b32 retval0;
	call.uni (retval0), 
	vprintf, 
	(
	param0, 
	param1
	);
	ld.param.b32 	%r303, [retval0];
	} // callseq 11
	ld.shared.f64 	%fd81, [%r298+40];
	ld.shared.f64 	%fd82, [%r298+48];
	add.f64 	%fd83, %fd81, %fd82;
	st.shared.f64 	[%r298+48], %fd83;
	ld.shared.f64 	%fd84, [%r298+56];
	st.local.f64 	[%rd2], %fd84;
	{ // callseq 12, 0
	.param .b64 param0;
	st.param.b64 	[param0], %rd29;
	.param .b64 param1;
	st.param.b64 	[param1], %rd6;
	.param .b32 retval0;
	call.uni (retval0), 
	vprintf, 
	(
	param0, 
	param1
	);
	ld.param.b32 	%r305, [retval0];
	} // callseq 12
	ld.shared.f64 	%fd85, [%r298+48];
	ld.shared.f64 	%fd86, [%r298+56];
	add.f64 	%fd87, %fd85, %fd86;
	st.shared.f64 	[%r298+56], %fd87;
	add.s32 	%r581, %r581, 4;
$L__BB2_31:
	setp.eq.s32 	%p54, %r32, 0;
	@%p54 bra 	$L__BB2_36;
	setp.eq.s32 	%p55, %r25, 1;
	@%p55 bra 	$L__BB2_34;
	shl.b32 	%r307, %r581, 3;
	mov.u32 	%r308, wsp;
	add.s32 	%r309, %r308, %r307;
	ld.shared.f64 	%fd88, [%r309+32];
	st.local.f64 	[%rd2], %fd88;
	cvta.global.u64 	%rd32, %rd22;
	{ // callseq 13, 0
	.param .b64 param0;
	st.param.b64 	[param0], %rd32;
	.param .b64 param1;
	st.param.b64 	[param1], %rd6;
	.param .b32 retval0;
	call.uni (retval0), 
	vprintf, 
	(
	param0, 
	param1
	);
	ld.param.b32 	%r310, [retval0];
	} // callseq 13
	ld.shared.f64 	%fd89, [%r309+24];
	ld.shared.f64 	%fd90, [%r309+32];
	add.f64 	%fd91, %fd89, %fd90;
	st.shared.f64 	[%r309+32], %fd91;
	ld.shared.f64 	%fd92, [%r309+40];
	st.local.f64 	[%rd2], %fd92;
	{ // callseq 14, 0
	.param .b64 param0;
	st.param.b64 	[param0], %rd32;
	.param .b64 param1;
	st.param.b64 	[param1], %rd6;
	.param .b32 retval0;
	call.uni (retval0), 
	vprintf, 
	(
	param0, 
	param1
	);
	ld.param.b32 	%r312, [retval0];
	} // callseq 14
	ld.shared.f64 	%fd93, [%r309+32];
	ld.shared.f64 	%fd94, [%r309+40];
	add.f64 	%fd95, %fd93, %fd94;
	st.shared.f64 	[%r309+40], %fd95;
	add.s32 	%r581, %r581, 2;
$L__BB2_34:
	setp.eq.s32 	%p56, %r33, 0;
	@%p56 bra 	$L__BB2_36;
	shl.b32 	%r314, %r581, 3;
	mov.u32 	%r315, wsp;
	add.s32 	%r316, %r315, %r314;
	ld.shared.f64 	%fd96, [%r316+32];
	st.local.f64 	[%rd2], %fd96;
	cvta.global.u64 	%rd35, %rd22;
	{ // callseq 15, 0
	.param .b64 param0;
	st.param.b64 	[param0], %rd35;
	.param .b64 param1;
	st.param.b64 	[param1], %rd6;
	.param .b32 retval0;
	call.uni (retval0), 
	vprintf, 
	(
	param0, 
	param1
	);
	ld.param.b32 	%r317, [retval0];
	} // callseq 15
	ld.shared.f64 	%fd97, [%r316+24];
	ld.shared.f64 	%fd98, [%r316+32];
	add.f64 	%fd99, %fd97, %fd98;
	st.shared.f64 	[%r316+32], %fd99;
$L__BB2_36:
	setp.lt.s32 	%p57, %r165, 1;
	cvta.global.u64 	%rd38, %rd37;
	{ // callseq 16, 0
	.param .b64 param0;
	st.param.b64 	[param0], %rd38;
	.param .b64 param1;
	st.param.b64 	[param1], 0;
	.param .b32 retval0;
	call.uni (retval0), 
	vprintf, 
	(
	param0, 
	param1
	);
	ld.param.b32 	%r319, [retval0];
	} // callseq 16
	@%p57 bra 	$L__BB2_48;
	setp.lt.u32 	%p58, %r165, 8;
	mov.b32 	%r585, 0;
	@%p58 bra 	$L__BB2_40;
	mov.b32 	%r583, 0;
$L__BB2_39:
	.pragma "nounroll";
	shl.b32 	%r323, %r583, 2;
	add.s32 	%r324, %r3, %r323;
	ld.shared.u32 	%r325, [%r324];
	st.local.u32 	[%rd2], %r325;
	mov.u64 	%rd39, $str$2;
	cvta.global.u64 	%rd40, %rd39;
	add.u64 	%rd41, %SP, 0;
	{ // callseq 17, 0
	.param .b64 param0;
	st.param.b64 	[param0], %rd40;
	.param .b64 param1;
	st.param.b64 	[param1], %rd41;
	.param .b32 retval0;
	call.uni (retval0), 
	vprintf, 
	(
	param0, 
	param1
	);
	ld.param.b32 	%r326, [retval0];
	} // callseq 17
	ld.shared.u32 	%r328, [%r324+4];
	st.local.u32 	[%rd2], %r328;
	{ // callseq 18, 0
	.param .b64 param0;
	st.param.b64 	[param0], %rd40;
	.param .b64 param1;
	st.param.b64 	[param1], %rd41;
	.param .b32 retval0;
	call.uni (retval0), 
	vprintf, 
	(
	param0, 
	param1
	);
	ld.param.b32 	%r329, [retval0];
	} // callseq 18
	ld.shared.u32 	%r331, [%r324+8];
	st.local.u32 	[%rd2], %r331;
	{ // callseq 19, 0
	.param .b64 param0;
	st.param.b64 	[param0], %rd40;
	.param .b64 param1;
	st.param.b64 	[param1], %rd41;
	.param .b32 retval0;
	call.uni (retval0), 
	vprintf, 
	(
	param0, 
	param1
	);
	ld.param.b32 	%r332, [retval0];
	} // callseq 19
	ld.shared.u32 	%r334, [%r324+12];
	st.local.u32 	[%rd2], %r334;
	{ // callseq 20, 0
	.param .b64 param0;
	st.param.b64 	[param0], %rd40;
	.param .b64 param1;
	st.param.b64 	[param1], %rd41;
	.param .b32 retval0;
	call.uni (retval0), 
	vprintf, 
	(
	param0, 
	param1
	);
	ld.param.b32 	%r335, [retval0];
	} // callseq 20
	ld.shared.u32 	%r337, [%r324+16];
	st.local.u32 	[%rd2], %r337;
	{ // callseq 21, 0
	.param .b64 param0;
	st.param.b64 	[param0], %rd40;
	.param .b64 param1;
	st.param.b64 	[param1], %rd41;
	.param .b32 retval0;
	call.uni (retval0), 
	vprintf, 
	(
	param0, 
	param1
	);
	ld.param.b32 	%r338, [retval0];
	} // callseq 21
	ld.shared.u32 	%r340, [%r324+20];
	st.local.u32 	[%rd2], %r340;
	{ // callseq 22, 0
	.param .b64 param0;
	st.param.b64 	[param0], %rd40;
	.param .b64 param1;
	st.param.b64 	[param1], %rd41;
	.param .b32 retval0;
	call.uni (retval0), 
	vprintf, 
	(
	param0, 
	param1
	);
	ld.param.b32 	%r341, [retval0];
	} // callseq 22
	ld.shared.u32 	%r343, [%r324+24];
	st.local.u32 	[%rd2], %r343;
	{ // callseq 23, 0
	.param .b64 param0;
	st.param.b64 	[param0], %rd40;
	.param .b64 param1;
	st.param.b64 	[param1], %rd41;
	.param .b32 retval0;
	call.uni (retval0), 
	vprintf, 
	(
	param0, 
	param1
	);
	ld.param.b32 	%r344, [retval0];
	} // callseq 23
	ld.shared.u32 	%r346, [%r324+28];
	st.local.u32 	[%rd2], %r346;
	{ // callseq 24, 0
	.param .b64 param0;
	st.param.b64 	[param0], %rd40;
	.param .b64 param1;
	st.param.b64 	[param1], %rd41;
	.param .b32 retval0;
	call.uni (retval0), 
	vprintf, 
	(
	param0, 
	param1
	);
	ld.param.b32 	%r347, [retval0];
	} // callseq 24
	add.s32 	%r583, %r583, 8;
	setp.ne.s32 	%p59, %r583, %r34;
	mov.u32 	%r585, %r34;
	@%p59 bra 	$L__BB2_39;
$L__BB2_40:
	setp.eq.s32 	%p60, %r26, 0;
	@%p60 bra 	$L__BB2_48;
	add.s32 	%r349, %r26, -1;
	setp.lt.u32 	%p61, %r349, 3;
	@%p61 bra 	$L__BB2_43;
	shl.b32 	%r350, %r585, 2;
	add.s32 	%r351, %r3, %r350;
	ld.shared.u32 	%r352, [%r351];
	st.local.u32 	[%rd2], %r352;
	mov.u64 	%rd42, $str$2;
	cvta.global.u64 	%rd43, %rd42;
	add.u64 	%rd44, %SP, 0;
	{ // callseq 25, 0
	.param .b64 param0;
	st.param.b64 	[param0], %rd43;
	.param .b64 param1;
	st.param.b64 	[param1], %rd44;
	.param .b32 retval0;
	call.uni (retval0), 
	vprintf, 
	(
	param0, 
	param1
	);
	ld.param.b32 	%r353, [retval0];
	} // callseq 25
	ld.shared.u32 	%r355, [%r351+4];
	st.local.u32 	[%rd2], %r355;
	{ // callseq 26, 0
	.param .b64 param0;
	st.param.b64 	[param0], %rd43;
	.param .b64 param1;
	st.param.b64 	[param1], %rd44;
	.param .b32 retval0;
	call.uni (retval0), 
	vprintf, 
	(
	param0, 
	param1
	);
	ld.param.b32 	%r356, [retval0];
	} // callseq 26
	ld.shared.u32 	%r358, [%r351+8];
	st.local.u32 	[%rd2], %r358;
	{ // callseq 27, 0
	.param .b64 param0;
	st.param.b64 	[param0], %rd43;
	.param .b64 param1;
	st.param.b64 	[param1], %rd44;
	.param .b32 retval0;
	call.uni (retval0), 
	vprintf, 
	(
	param0, 
	param1
	);
	ld.param.b32 	%r359, [retval0];
	} // callseq 27
	ld.shared.u32 	%r361, [%r351+12];
	st.local.u32 	[%rd2], %r361;
	{ // callseq 28, 0
	.param .b64 param0;
	st.param.b64 	[param0], %rd43;
	.param .b64 param1;
	st.param.b64 	[param1], %rd44;
	.param .b32 retval0;
	call.uni (retval0), 
	vprintf, 
	(
	param0, 
	param1
	);
	ld.param.b32 	%r362, [retval0];
	} // callseq 28
	add.s32 	%r585, %r585, 4;
$L__BB2_43:
	setp.eq.s32 	%p62, %r27, 0;
	@%p62 bra 	$L__BB2_48;
	setp.eq.s32 	%p63, %r27, 1;
	@%p63 bra 	$L__BB2_46;
	shl.b32 	%r364, %r585, 2;
	add.s32 	%r365, %r3, %r364;
	ld.shared.u32 	%r366, [%r365];
	st.local.u32 	[%rd2], %r366;
	mov.u64 	%rd45, $str$2;
	cvta.global.u64 	%rd46, %rd45;
	add.u64 	%rd47, %SP, 0;
	{ // callseq 29, 0
	.param .b64 param0;
	st.param.b64 	[param0], %rd46;
	.param .b64 param1;
	st.param.b64 	[param1], %rd47;
	.param .b32 retval0;
	call.uni (retval0), 
	vprintf, 
	(
	param0, 
	param1
	);
	ld.param.b32 	%r367, [retval0];
	} // callseq 29
	ld.shared.u32 	%r369, [%r365+4];
	st.local.u32 	[%rd2], %r369;
	{ // callseq 30, 0
	.param .b64 param0;
	st.param.b64 	[param0], %rd46;
	.param .b64 param1;
	st.param.b64 	[param1], %rd47;
	.param .b32 retval0;
	call.uni (retval0), 
	vprintf, 
	(
	param0, 
	param1
	);
	ld.param.b32 	%r370, [retval0];
	} // callseq 30
	add.s32 	%r585, %r585, 2;
$L__BB2_46:
	setp.eq.s32 	%p64, %r35, 0;
	@%p64 bra 	$L__BB2_48;
	shl.b32 	%r372, %r585, 2;
	add.s32 	%r373, %r3, %r372;
	ld.shared.u32 	%r374, [%r373];
	st.local.u32 	[%rd2], %r374;
	cvta.global.u64 	%rd49, %rd48;
	add.u64 	%rd50, %SP, 0;
	{ // callseq 31, 0
	.param .b64 param0;
	st.param.b64 	[param0], %rd49;
	.param .b64 param1;
	st.param.b64 	[param1], %rd50;
	.param .b32 retval0;
	call.uni (retval0), 
	vprintf, 
	(
	param0, 
	param1
	);
	ld.param.b32 	%r375, [retval0];
	} // callseq 31
$L__BB2_48:
	mov.u64 	%rd51, $str$1;
	cvta.global.u64 	%rd52, %rd51;
	{ // callseq 32, 0
	.param .b64 param0;
	st.param.b64 	[param0], %rd52;
	.param .b64 param1;
	st.param.b64 	[param1], 0;
	.param .b32 retval0;
	call.uni (retval0), 
	vprintf, 
	(
	param0, 
	param1
	);
	ld.param.b32 	%r378, [retval0];
	} // callseq 32
	ld.global.v2.u32 	{%r380, %r381}, [%rd3];
	shr.u32 	%r382, %r381, 2;
	xor.b32  	%r383, %r382, %r381;
	ld.global.v2.u32 	{%r384, %r385}, [%rd3+8];
	ld.global.v2.u32 	{%r386, %r387}, [%rd3+16];
	shl.b32 	%r388, %r387, 4;
	shl.b32 	%r389, %r383, 1;
	xor.b32  	%r390, %r389, %r388;
	xor.b32  	%r391, %r390, %r383;
	xor.b32  	%r392, %r391, %r387;
	add.s32 	%r393, %r380, %r392;
	add.s32 	%r394, %r393, 362437;
	shr.u32 	%r395, %r384, 2;
	xor.b32  	%r396, %r395, %r384;
	shl.b32 	%r397, %r392, 4;
	shl.b32 	%r398, %r396, 1;
	xor.b32  	%r399, %r398, %r397;
	xor.b32  	%r400, %r399, %r396;
	xor.b32  	%r401, %r400, %r392;
	add.s32 	%r402, %r380, %r401;
	add.s32 	%r403, %r402, 724874;
	cvt.u64.u32 	%rd53, %r394;
	mul.wide.u32 	%rd54, %r403, 2097152;
	xor.b64  	%rd55, %rd54, %rd53;
	cvt.rn.f64.u64 	%fd100, %rd55;
	fma.rn.f64 	%fd143, %fd100, 0d3CA0000000000000, 0d3C90000000000000;
	shr.u32 	%r404, %r385, 2;
	xor.b32  	%r405, %r404, %r385;
	shl.b32 	%r406, %r401, 4;
	shl.b32 	%r407, %r405, 1;
	xor.b32  	%r408, %r407, %r406;
	xor.b32  	%r409, %r408, %r405;
	xor.b32  	%r410, %r409, %r401;
	add.s32 	%r411, %r380, %r410;
	add.s32 	%r412, %r411, 1087311;
	shr.u32 	%r413, %r386, 2;
	xor.b32  	%r414, %r413, %r386;
	st.global.v2.u32 	[%rd3+8], {%r392, %r401};
	shl.b32 	%r415, %r410, 4;
	shl.b32 	%r416, %r414, 1;
	xor.b32  	%r417, %r416, %r415;
	xor.b32  	%r418, %r417, %r414;
	xor.b32  	%r419, %r418, %r410;
	st.global.v2.u32 	[%rd3+16], {%r410, %r419};
	add.s32 	%r420, %r380, 1449748;
	st.global.v2.u32 	[%rd3], {%r420, %r387};
	add.s32 	%r421, %r419, %r420;
	cvt.u64.u32 	%rd56, %r412;
	mul.wide.u32 	%rd57, %r421, 2097152;
	xor.b64  	%rd58, %rd57, %rd56;
	cvt.rn.f64.u64 	%fd101, %rd58;
	fma.rn.f64 	%fd4, %fd101, 0d3CA0000000000000, 0d3C90000000000000;
	st.shared.v2.f64 	[wsp], {%fd143, %fd4};
	{
	.reg .b32 %temp; 
	mov.b64 	{%temp, %r587}, %fd143;
	}
	{
	.reg .b32 %temp; 
	mov.b64 	{%r588, %temp}, %fd143;
	}
	setp.gt.s32 	%p65, %r587, 1048575;
	mov.b32 	%r589, -1023;
	@%p65 bra 	$L__BB2_50;
	mul.f64 	%fd143, %fd143, 0d4350000000000000;
	{
	.reg .b32 %temp; 
	mov.b64 	{%temp, %r587}, %fd143;
	}
	{
	.reg .b32 %temp; 
	mov.b64 	{%r588, %temp}, %fd143;
	}
	mov.b32 	%r589, -1077;
$L__BB2_50:
	add.s32 	%r423, %r587, -1;
	setp.gt.u32 	%p66, %r423, 2146435070;
	@%p66 bra 	$L__BB2_64;
	shr.u32 	%r426, %r587, 20;
	add.s32 	%r590, %r589, %r426;
	and.b32  	%r427, %r587, 1048575;
	or.b32  	%r428, %r427, 1072693248;
	mov.b64 	%fd144, {%r588, %r428};
	setp.lt.u32 	%p68, %r428, 1073127583;
	@%p68 bra 	$L__BB2_53;
	{
	.reg .b32 %temp; 
	mov.b64 	{%r429, %temp}, %fd144;
	}
	{
	.reg .b32 %temp; 
	mov.b64 	{%temp, %r430}, %fd144;
	}
	add.s32 	%r431, %r430, -1048576;
	mov.b64 	%fd144, {%r429, %r431};
	add.s32 	%r590, %r590, 1;
$L__BB2_53:
	add.f64 	%fd103, %fd144, 0dBFF0000000000000;
	add.f64 	%fd104, %fd144, 0d3FF0000000000000;
	rcp.approx.ftz.f64 	%fd105, %fd104;
	neg.f64 	%fd106, %fd104;
	fma.rn.f64 	%fd107, %fd106, %fd105, 0d3FF0000000000000;
	fma.rn.f64 	%fd108, %fd107, %fd107, %fd107;
	fma.rn.f64 	%fd109, %fd108, %fd105, %fd105;
	mul.f64 	%fd110, %fd103, %fd109;
	fma.rn.f64 	%fd111, %fd103, %fd109, %fd110;
	mul.f64 	%fd112, %fd111, %fd111;
	fma.rn.f64 	%fd113, %fd112, 0d3EB1380B3AE80F1E, 0d3ED0EE258B7A8B04;
	fma.rn.f64 	%fd114, %fd113, %fd112, 0d3EF3B2669F02676F;
	fma.rn.f64 	%fd115, %fd114, %fd112, 0d3F1745CBA9AB0956;
	fma.rn.f64 	%fd116, %fd115, %fd112, 0d3F3C71C72D1B5154;
	fma.rn.f64 	%fd117, %fd116, %fd112, 0d3F624924923BE72D;
	fma.rn.f64 	%fd118, %fd117, %fd112, 0d3F8999999999A3C4;
	fma.rn.f64 	%fd119, %fd118, %fd112, 0d3FB5555555555554;
	sub.f64 	%fd120, %fd103, %fd111;
	add.f64 	%fd121, %fd120, %fd120;
	neg.f64 	%fd122, %fd111;
	fma.rn.f64 	%fd123, %fd122, %fd103, %fd121;
	mul.f64 	%fd124, %fd109, %fd123;
	mul.f64 	%fd125, %fd112, %fd119;
	fma.rn.f64 	%fd126, %fd125, %fd111, %fd124;
	xor.b32  	%r432, %r590, -2147483648;
	mov.b32 	%r433, 1127219200;
	mov.b64 	%fd127, {%r432, %r433};
	sub.f64 	%fd128, %fd127, %fd2;
	fma.rn.f64 	%fd129, %fd128, 0d3FE62E42FEFA39EF, %fd111;
	fma.rn.f64 	%fd130, %fd128, 0dBFE62E42FEFA39EF, %fd129;
	sub.f64 	%fd131, %fd130, %fd111;
	sub.f64 	%fd132, %fd126, %fd131;
	fma.rn.f64 	%fd133, %fd128, 0d3C7ABC9E3B39803F, %fd132;
	add.f64 	%fd145, %fd129, %fd133;
	bra.uni 	$L__BB2_65;
$L__BB2_54:
	setp.gt.u32 	%p99, %r6, %r165;
	@%p99 bra 	$L__BB2_61;
	mul.lo.s32 	%r47, %r165, %r2;
	max.u32 	%r48, %r7, 1;
	and.b32  	%r49, %r48, 3;
	setp.lt.u32 	%p100, %r7, 4;
	mov.b32 	%r606, 0;
	@%p100 bra 	$L__BB2_58;
	and.b32  	%r606, %r48, -4;
	neg.s32 	%r605, %r606;
	shl.b32 	%r52, %r6, 2;
	shl.b32 	%r542, %r165, 3;
	shl.b32 	%r543, %r1, 2;
	add.s32 	%r544, %r542, %r543;
	mov.u32 	%r545, wsp;
	add.s32 	%r546, %r544, %r545;
	add.s32 	%r604, %r546, 32;
	shl.b32 	%r54, %r6, 4;
	shl.b32 	%r55, %r6, 3;
	mul.lo.s32 	%r56, %r6, 12;
	add.s32 	%r600, %r1, %r47;
	add.s32 	%r603, %r600, %r6;
	shl.b32 	%r547, %r6, 1;
	add.s32 	%r602, %r600, %r547;
	mad.lo.s32 	%r601, %r6, 3, %r600;
$L__BB2_57:
	ld.shared.u32 	%r548, [%r604];
	mul.wide.u32 	%rd59, %r600, 4;
	add.s64 	%rd60, %rd1, %rd59;
	st.global.u32 	[%rd60], %r548;
	add.s32 	%r549, %r604, %r52;
	ld.shared.u32 	%r550, [%r549];
	mul.wide.u32 	%rd61, %r603, 4;
	add.s64 	%rd62, %rd1, %rd61;
	st.global.u32 	[%rd62], %r550;
	add.s32 	%r551, %r604, %r55;
	ld.shared.u32 	%r552, [%r551];
	mul.wide.u32 	%rd63, %r602, 4;
	add.s64 	%rd64, %rd1, %rd63;
	st.global.u32 	[%rd64], %r552;
	add.s32 	%r553, %r604, %r56;
	ld.shared.u32 	%r554, [%r553];
	mul.wide.u32 	%rd65, %r601, 4;
	add.s64 	%rd66, %rd1, %rd65;
	st.global.u32 	[%rd66], %r554;
	add.s32 	%r605, %r605, 4;
	add.s32 	%r604, %r604, %r54;
	add.s32 	%r603, %r603, %r52;
	add.s32 	%r602, %r602, %r52;
	add.s32 	%r601, %r601, %r52;
	add.s32 	%r600, %r600, %r52;
	setp.ne.s32 	%p101, %r605, 0;
	@%p101 bra 	$L__BB2_57;
$L__BB2_58:
	setp.eq.s32 	%p102, %r49, 0;
	@%p102 bra 	$L__BB2_61;
	mad.lo.s32 	%r555, %r6, %r606, %r1;
	add.s32 	%r609, %r555, %r47;
	shl.b32 	%r556, %r165, 3;
	shl.b32 	%r557, %r555, 2;
	add.s32 	%r558, %r556, %r557;
	mov.u32 	%r559, wsp;
	add.s32 	%r560, %r558, %r559;
	add.s32 	%r608, %r560, 32;
	shl.b32 	%r155, %r6, 2;
	neg.s32 	%r607, %r49;
$L__BB2_60:
	.pragma "nounroll";
	ld.shared.u32 	%r561, [%r608];
	mul.wide.u32 	%rd67, %r609, 4;
	add.s64 	%rd68, %rd1, %rd67;
	st.global.u32 	[%rd68], %r561;
	add.s32 	%r609, %r609, %r6;
	add.s32 	%r608, %r608, %r155;
	add.s32 	%r607, %r607, 1;
	setp.ne.s32 	%p103, %r607, 0;
	@%p103 bra 	$L__BB2_60;
$L__BB2_61:
	setp.ge.u32 	%p104, %r1, %r19;
	@%p104 bra 	$L__BB2_63;
	mad.lo.s32 	%r562, %r7, %r6, %r1;
	shl.b32 	%r563, %r562, 2;
	add.s32 	%r564, %r3, %r563;
	ld.shared.u32 	%r565, [%r564];
	mad.lo.s32 	%r566, %r165, %r2, %r562;
	mul.wide.u32 	%rd69, %r566, 4;
	add.s64 	%rd70, %rd1, %rd69;
	st.global.u32 	[%rd70], %r565;
$L__BB2_63:
	ret;
$L__BB2_64:
	fma.rn.f64 	%fd102, %fd143, 0d7FF0000000000000, 0d7FF0000000000000;
	{
	.reg .b32 %temp; 
	mov.b64 	{%temp, %r424}, %fd143;
	}
	and.b32  	%r425, %r424, 2147483647;
	setp.eq.s32 	%p67, %r425, 0;
	selp.f64 	%fd145, 0dFFF0000000000000, %fd102, %p67;
$L__BB2_65:
	neg.f64 	%fd134, %fd145;
	ld.shared.f64 	%fd135, [%r3+-8];
	div.rn.f64 	%fd136, %fd134, %fd135;
	st.shared.f64 	[wsp+24], %fd136;
	@%p57 bra 	$L__BB2_71;
	ld.shared.f64 	%fd137, [%r3+-8];
	mul.f64 	%fd13, %fd4, %fd137;
	mov.b32 	%r591, 0;
$L__BB2_67:
	shl.b32 	%r435, %r591, 3;
	mov.u32 	%r436, wsp;
	add.s32 	%r437, %r436, %r435;
	ld.shared.f64 	%fd138, [%r437+32];
	setp.ltu.f64 	%p70, %fd138, %fd13;
	@%p70 bra 	$L__BB2_70;
	shl.b32 	%r438, %r591, 2;
	add.s32 	%r439, %r3, %r438;
	ld.shared.u32 	%r440, [%r439];
	add.s32 	%r441, %r440, 1;
	rem.s32 	%r442, %r441, %r22;
	st.shared.u32 	[%r439], %r442;
	setp.ne.s32 	%p71, %r442, 0;
	@%p71 bra 	$L__BB2_71;
	add.s32 	%r443, %r591, 1;
	st.shared.u32 	[%r5], %r443;
	bra.uni 	$L__BB2_71;
$L__BB2_70:
	add.s32 	%r591, %r591, 1;
	setp.ne.s32 	%p72, %r591, %r165;
	@%p72 bra 	$L__BB2_67;
$L__BB2_71:
	ld.shared.v2.f64 	{%fd139, %fd140}, [wsp+16];
	add.f64 	%fd141, %fd140, %fd139;
	st.shared.f64 	[wsp+16], %fd141;
$L__BB2_72:
	ld.shared.u32 	%r108, [%r5];
	setp.lt.s32 	%p73, %r108, 1;
	@%p73 bra 	$L__BB2_109;
	sub.s32 	%r109, %r165, %r108;
	div.u32 	%r110, %r109, %r6;
	setp.gt.u32 	%p74, %r6, %r109;
	@%p74 bra 	$L__BB2_81;
	add.s32 	%r111, %r108, %r1;
	max.u32 	%r112, %r110, 1;
	and.b32  	%r113, %r112, 3;
	setp.lt.u32 	%p75, %r110, 4;
	mov.b32 	%r593, 0;
	@%p75 bra 	$L__BB2_77;
	and.b32  	%r593, %r112, -4;
	mov.b32 	%r592, 0;
$L__BB2_76:
	mul.lo.s32 	%r446, %r592, %r6;
	add.s32 	%r447, %r111, %r446;
	shl.b32 	%r448, %r447, 2;
	add.s32 	%r449, %r3, %r448;
	ld.shared.u32 	%r450, [%r449];
	add.s32 	%r451, %r446, %r1;
	shl.b32 	%r452, %r451, 2;
	add.s32 	%r453, %r4, %r452;
	st.shared.u32 	[%r453], %r450;
	add.s32 	%r454, %r449, %r40;
	ld.shared.u32 	%r455, [%r454];
	add.s32 	%r456, %r453, %r40;
	st.shared.u32 	[%r456], %r455;
	add.s32 	%r457, %r454, %r40;
	ld.shared.u32 	%r458, [%r457];
	add.s32 	%r459, %r456, %r40;
	st.shared.u32 	[%r459], %r458;
	add.s32 	%r460, %r457, %r40;
	ld.shared.u32 	%r461, [%r460];
	add.s32 	%r462, %r459, %r40;
	st.shared.u32 	[%r462], %r461;
	add.s32 	%r592, %r592, 4;
	setp.ne.s32 	%p76, %r592, %r593;
	@%p76 bra 	$L__BB2_76;
$L__BB2_77:
	setp.eq.s32 	%p77, %r113, 0;
	@%p77 bra 	$L__BB2_81;
	mul.lo.s32 	%r463, %r593, %r6;
	add.s32 	%r464, %r111, %r463;
	shl.b32 	%r465, %r464, 2;
	add.s32 	%r118, %r3, %r465;
	ld.shared.u32 	%r466, [%r118];
	add.s32 	%r467, %r463, %r1;
	shl.b32 	%r468, %r467, 2;
	add.s32 	%r119, %r4, %r468;
	st.shared.u32 	[%r119], %r466;
	setp.eq.s32 	%p78, %r113, 1;
	@%p78 bra 	$L__BB2_81;
	add.s32 	%r120, %r118, %r40;
	ld.shared.u32 	%r469, [%r120];
	add.s32 	%r121, %r119, %r40;
	st.shared.u32 	[%r121], %r469;
	setp.eq.s32 	%p79, %r113, 2;
	@%p79 bra 	$L__BB2_81;
	add.s32 	%r470, %r120, %r40;
	ld.shared.u32 	%r471, [%r470];
	add.s32 	%r472, %r121, %r40;
	st.shared.u32 	[%r472], %r471;
$L__BB2_81:
	rem.u32 	%r122, %r109, %r6;
	setp.ge.u32 	%p80, %r1, %r122;
	@%p80 bra 	$L__BB2_83;
	mul.lo.s32 	%r473, %r110, %r6;
	add.s32 	%r474, %r108, %r1;
	add.s32 	%r475, %r474, %r473;
	shl.b32 	%r476, %r475, 2;
	add.s32 	%r477, %r3, %r476;
	ld.shared.u32 	%r478, [%r477];
	add.s32 	%r479, %r473, %r1;
	shl.b32 	%r480, %r479, 2;
	add.s32 	%r481, %r4, %r480;
	st.shared.u32 	[%r481], %r478;
$L__BB2_83:
	@%p10 bra 	$L__BB2_95;
	setp.lt.u32 	%p82, %r7, 8;
	mov.b32 	%r596, 0;
	@%p82 bra 	$L__BB2_87;
	mov.b32 	%r594, 0;
$L__BB2_86:
	.pragma "nounroll";
	mad.lo.s32 	%r484, %r594, %r6, %r1;
	shl.b32 	%r485, %r484, 2;
	add.s32 	%r486, %r3, %r485;
	mov.b32 	%r487, 0;
	st.shared.u32 	[%r486], %r487;
	add.s32 	%r488, %r486, %r40;
	st.shared.u32 	[%r488], %r487;
	add.s32 	%r489, %r488, %r40;
	st.shared.u32 	[%r489], %r487;
	add.s32 	%r490, %r489, %r40;
	st.shared.u32 	[%r490], %r487;
	add.s32 	%r491, %r490, %r40;
	st.shared.u32 	[%r491], %r487;
	add.s32 	%r492, %r491, %r40;
	st.shared.u32 	[%r492], %r487;
	add.s32 	%r493, %r492, %r40;
	st.shared.u32 	[%r493], %r487;
	add.s32 	%r494, %r493, %r40;
	st.shared.u32 	[%r494], %r487;
	add.s32 	%r594, %r594, 8;
	setp.ne.s32 	%p83, %r594, %r37;
	mov.u32 	%r596, %r37;
	@%p83 bra 	$L__BB2_86;
$L__BB2_87:
	setp.eq.s32 	%p84, %r36, 0;
	@%p84 bra 	$L__BB2_95;
	setp.lt.u32 	%p85, %r36, 4;
	@%p85 bra 	$L__BB2_90;
	mad.lo.s32 	%r495, %r596, %r6, %r1;
	shl.b32 	%r496, %r495, 2;
	add.s32 	%r497, %r3, %r496;
	mov.b32 	%r498, 0;
	st.shared.u32 	[%r497], %r498;
	add.s32 	%r499, %r497, %r40;
	st.shared.u32 	[%r499], %r498;
	add.s32 	%r500, %r499, %r40;
	st.shared.u32 	[%r500], %r498;
	add.s32 	%r501, %r500, %r40;
	st.shared.u32 	[%r501], %r498;
	add.s32 	%r596, %r596, 4;
$L__BB2_90:
	setp.eq.s32 	%p86, %r28, 0;
	@%p86 bra 	$L__BB2_95;
	setp.eq.s32 	%p87, %r28, 1;
	@%p87 bra 	$L__BB2_93;
	mad.lo.s32 	%r502, %r596, %r6, %r1;
	shl.b32 	%r503, %r502, 2;
	add.s32 	%r504, %r3, %r503;
	mov.b32 	%r505, 0;
	st.shared.u32 	[%r504], %r505;
	add.s32 	%r506, %r504, %r40;
	st.shared.u32 	[%r506], %r505;
	add.s32 	%r596, %r596, 2;
$L__BB2_93:
	setp.eq.s32 	%p88, %r38, 0;
	@%p88 bra 	$L__BB2_95;
	mad.lo.s32 	%r507, %r596, %r6, %r1;
	shl.b32 	%r508, %r507, 2;
	add.s32 	%r509, %r3, %r508;
	mov.b32 	%r510, 0;
	st.shared.u32 	[%r509], %r510;
$L__BB2_95:
	@%p44 bra 	$L__BB2_97;
	mov.b32 	%r511, 0;
	st.shared.u32 	[%r21], %r511;
$L__BB2_97:
	@%p74 bra 	$L__BB2_105;
	max.u32 	%r130, %r110, 1;
	and.b32  	%r131, %r130, 3;
	setp.lt.u32 	%p91, %r110, 4;
	mov.b32 	%r599, 0;
	@%p91 bra 	$L__BB2_101;
	and.b32  	%r599, %r130, -4;
	mov.b32 	%r598, 0;
$L__BB2_100:
	mad.lo.s32 	%r514, %r598, %r6, %r1;
	shl.b32 	%r515, %r514, 2;
	add.s32 	%r516, %r4, %r515;
	ld.shared.u32 	%r517, [%r516];
	add.s32 	%r518, %r3, %r515;
	st.shared.u32 	[%r518], %r517;
	add.s32 	%r519, %r516, %r40;
	ld.shared.u32 	%r520, [%r519];
	add.s32 	%r521, %r518, %r40;
	st.shared.u32 	[%r521], %r520;
	add.s32 	%r522, %r519, %r40;
	ld.shared.u32 	%r523, [%r522];
	add.s32 	%r524, %r521, %r40;
	st.shared.u32 	[%r524], %r523;
	add.s32 	%r525, %r522, %r40;
	ld.shared.u32 	%r526, [%r525];
	add.s32 	%r527, %r524, %r40;
	st.shared.u32 	[%r527], %r526;
	add.s32 	%r598, %r598, 4;
	setp.ne.s32 	%p92, %r598, %r599;
	@%p92 bra 	$L__BB2_100;
$L__BB2_101:
	setp.eq.s32 	%p93, %r131, 0;
	@%p93 bra 	$L__BB2_105;
	mad.lo.s32 	%r528, %r599, %r6, %r1;
	shl.b32 	%r529, %r528, 2;
	add.s32 	%r136, %r4, %r529;
	ld.shared.u32 	%r530, [%r136];
	add.s32 	%r137, %r3, %r529;
	st.shared.u32 	[%r137], %r530;
	setp.eq.s32 	%p94, %r131, 1;
	@%p94 bra 	$L__BB2_105;
	add.s32 	%r138, %r136, %r40;
	ld.shared.u32 	%r531, [%r138];
	add.s32 	%r139, %r137, %r40;
	st.shared.u32 	[%r139], %r531;
	setp.eq.s32 	%p95, %r131, 2;
	@%p95 bra 	$L__BB2_105;
	add.s32 	%r532, %r138, %r40;
	ld.shared.u32 	%r533, [%r532];
	add.s32 	%r534, %r139, %r40;
	st.shared.u32 	[%r534], %r533;
$L__BB2_105:
	@%p80 bra 	$L__BB2_107;
	mad.lo.s32 	%r535, %r110, %r6, %r1;
	shl.b32 	%r536, %r535, 2;
	add.s32 	%r537, %r4, %r536;
	ld.shared.u32 	%r538, [%r537];
	add.s32 	%r539, %r3, %r536;
	st.shared.u32 	[%r539], %r538;
$L__BB2_107:
	@%p48 bra 	$L__BB2_109;
	mov.b32 	%r540, 0;
	st.shared.u32 	[%r5], %r540;
$L__BB2_109:
	ld.shared.f64 	%fd142, [wsp+16];
	setp.lt.f64 	%p98, %fd142, %fd14;
	@%p98 bra 	$L__BB2_13;
	bra.uni 	$L__BB2_54;

}
	// .globl	_ZN3cub18CUB_300001_SM_10006detail11EmptyKernelIvEEvv
.visible .entry _ZN3cub18CUB_300001_SM_10006detail11EmptyKernelIvEEvv()
{


	ret;

}


// ===== COMPILED SASS (sm_100) =====

	.target	sm_100

	.elftype	@"ET_EXEC"


//--------------------- .note.nv.tkinfo           --------------------------
	.section	.note.nv.tkinfo,"",@"SHT_NOTE"
	.sectionflags	@"SHF_NOTE_NV_TKINFO"
	.tkinfo
        /*0018*/ 	.word	0x00000002
        /*0030*/ 	.string	""
        /*0030*/ 	.string	"ptxas"
        /*0030*/ 	.string	"Cuda compilation tools, release 13.0, V13.0.88"
        /*0030*/ 	.string	"Build cuda_13.0.r13.0/compiler.36424714_0"
        /*0030*/ 	.string	"-arch sm_100 -m 64 "



//--------------------- .note.nv.cuinfo           --------------------------
	.section	.note.nv.cuinfo,"",@"SHT_NOTE"
	.sectionflags	@"SHF_NOTE_NV_CUINFO"
        /*0018*/ 	.short	0x0002
        /*001a*/ 	.short	0x0064
        /*001c*/ 	.short	0x0082
	.zero		2


//--------------------- .nv.info                  --------------------------
	.section	.nv.info,"",@"SHT_CUDA_INFO"
	.align	4


	//----- nvinfo : EIATTR_REGCOUNT
	.align		4
        /*0000*/ 	.byte	0x04, 0x2f
        /*0002*/ 	.short	(.L_56 - .L_55)
	.align		4
.L_55:
        /*0004*/ 	.word	index@(_Z16init_rand_statesP17curandStateXORWOW)
        /*0008*/ 	.word	0x00000020


	//----- nvinfo : EIATTR_FRAME_SIZE
	.align		4
.L_56:
        /*000c*/ 	.byte	0x04, 0x11
        /*000e*/ 	.short	(.L_58 - .L_57)
	.align		4
.L_57:
        /*0010*/ 	.word	index@(_Z16init_rand_statesP17curandStateXORWOW)
        /*0014*/ 	.word	0x00000000


	//----- nvinfo : EIATTR_REGCOUNT
	.align		4
.L_58:
        /*0018*/ 	.byte	0x04, 0x2f
        /*001a*/ 	.short	(.L_60 - .L_59)
	.align		4
.L_59:
        /*001c*/ 	.word	index@(_Z29initialize_ribosome_locationsiPi)
        /*0020*/ 	.word	0x00000020


	//----- nvinfo : EIATTR_FRAME_SIZE
	.align		4
.L_60:
        /*0024*/ 	.byte	0x04, 0x11
        /*0026*/ 	.short	(.L_62 - .L_61)
	.align		4
.L_61:
        /*0028*/ 	.word	index@(_Z29initialize_ribosome_locationsiPi)
        /*002c*/ 	.word	0x00000000


	//----- nvinfo : EIATTR_REGCOUNT
	.align		4
.L_62:
        /*0030*/ 	.byte	0x04, 0x2f
        /*0032*/ 	.short	(.L_64 - .L_63)
	.align		4
.L_63:
        /*0034*/ 	.word	index@(_Z12update_statediiiPiP17curandStateXORWOW)
        /*0038*/ 	.word	0x00000028


	//----- nvinfo : EIATTR_FRAME_SIZE
	.align		4
.L_64:
        /*003c*/ 	.byte	0x04, 0x11
        /*003e*/ 	.short	(.L_66 - .L_65)
	.align		4
.L_65:
        /*0040*/ 	.word	index@($__internal_0_$__cuda_sm20_div_rn_f64_full)
        /*0044*/ 	.word	0x00000008


	//----- nvinfo : EIATTR_FRAME_SIZE
	.align		4
.L_66:
        /*0048*/ 	.byte	0x04, 0x11
        /*004a*/ 	.short	(.L_68 - .L_67)
	.align		4
.L_67:
        /*004c*/ 	.word	index@(_Z12update_statediiiPiP17curandStateXORWOW)
        /*0050*/ 	.word	0x00000008


	//----- nvinfo : EIATTR_REGCOUNT
	.align		4
.L_68:
        /*0054*/ 	.byte	0x04, 0x2f
        /*0056*/ 	.short	(.L_70 - .L_69)
	.align		4
.L_69:
        /*0058*/ 	.word	index@(_ZN3cub18CUB_300001_SM_10006detail11EmptyKernelIvEEvv)
        /*005c*/ 	.word	0x00000004


	//----- nvinfo : EIATTR_FRAME_SIZE
	.align		4
.L_70:
        /*0060*/ 	.byte	0x04, 0x11
        /*0062*/ 	.short	(.L_72 - .L_71)
	.align		4
.L_71:
        /*0064*/ 	.word	index@(_ZN3cub18CUB_300001_SM_10006detail11EmptyKernelIvEEvv)
        /*0068*/ 	.word	0x00000000


	//----- nvinfo : EIATTR_MIN_STACK_SIZE
	.align		4
.L_72:
        /*006c*/ 	.byte	0x04, 0x12
        /*006e*/ 	.short	(.L_74 - .L_73)
	.align		4
.L_73:
        /*0070*/ 	.word	index@(_ZN3cub18CUB_300001_SM_10006detail11EmptyKernelIvEEvv)
        /*0074*/ 	.word	0x00000000


	//----- nvinfo : EIATTR_MIN_STACK_SIZE
	.align		4
.L_74:
        /*0078*/ 	.byte	0x04, 0x12
        /*007a*/ 	.short	(.L_76 - .L_75)
	.align		4
.L_75:
        /*007c*/ 	.word	index@(_Z12update_statediiiPiP17curandStateXORWOW)
        /*0080*/ 	.word	0x00000008


	//----- nvinfo : EIATTR_MIN_STACK_SIZE
	.align		4
.L_76:
        /*0084*/ 	.byte	0x04, 0x12
        /*0086*/ 	.short	(.L_78 - .L_77)
	.align		4
.L_77:
        /*0088*/ 	.word	index@(_Z29initialize_ribosome_locationsiPi)
        /*008c*/ 	.word	0x00000000


	//----- nvinfo : EIATTR_MIN_STACK_SIZE
	.align		4
.L_78:
        /*0090*/ 	.byte	0x04, 0x12
        /*0092*/ 	.short	(.L_80 - .L_79)
	.align		4
.L_79:
        /*0094*/ 	.word	index@(_Z16init_rand_statesP17curandStateXORWOW)
        /*0098*/ 	.word	0x00000000
.L_80:


//--------------------- .nv.compat                --------------------------
	.section	.nv.compat,"",@"SHT_CUDA_COMPAT_INFO"
	.align	4
        /*0000*/ 	.byte	0x02, 0x09, 0x00, 0x00, 0x02, 0x02, 0x01, 0x00, 0x02, 0x05, 0x05, 0x00, 0x03, 0x07, 0x01, 0x01
        /*0010*/ 	.byte	0x02, 0x03, 0x00, 0x00, 0x02, 0x06, 0x01, 0x00, 0x04, 0x0b, 0x08, 0x00, 0x01, 0x00, 0x00, 0x00
        /*0020*/ 	.byte	0x00, 0x00, 0x00, 0x00


//--------------------- .nv.info._ZN3cub18CUB_300001_SM_10006detail11EmptyKernelIvEEvv --------------------------
	.section	.nv.info._ZN3cub18CUB_300001_SM_10006detail11EmptyKernelIvEEvv,"",@"SHT_CUDA_INFO"
	.sectionflags	@""
	.align	4


	//----- nvinfo : EIATTR_CUDA_API_VERSION
	.align		4
        /*0000*/ 	.byte	0x04, 0x37
        /*0002*/ 	.short	(.L_82 - .L_81)
.L_81:
        /*0004*/ 	.word	0x00000082


	//----- nvinfo : EIATTR_SPARSE_MMA_MASK
	.align		4
.L_82:
        /*0008*/ 	.byte	0x03, 0x50
        /*000a*/ 	.short	0x0000


	//----- nvinfo : EIATTR_MAXREG_COUNT
	.align		4
        /*000c*/ 	.byte	0x03, 0x1b
        /*000e*/ 	.short	0x00ff


	//----- nvinfo : EIATTR_MERCURY_ISA_VERSION
	.align		4
        /*0010*/ 	.byte	0x03, 0x5f
        /*0012*/ 	.short	0x0101


	//----- nvinfo : EIATTR_VRC_CTA_INIT_COUNT
	.align		4
        /*0014*/ 	.byte	0x02, 0x4a
	.zero		1
	.zero		1


	//----- nvinfo : EIATTR_EXIT_INSTR_OFFSETS
	.align		4
        /*0018*/ 	.byte	0x04, 0x1c
        /*001a*/ 	.short	(.L_84 - .L_83)


	//   ....[0]....
.L_83:
        /*001c*/ 	.word	0x00000010


	//----- nvinfo : EIATTR_SW_WAR
	.align		4
.L_84:
        /*0020*/ 	.byte	0x04, 0x36
        /*0022*/ 	.short	(.L_86 - .L_85)
.L_85:
        /*0024*/ 	.word	0x00000008
.L_86:


//--------------------- .nv.info._Z12update_statediiiPiP17curandStateXORWOW --------------------------
	.section	.nv.info._Z12update_statediiiPiP17curandStateXORWOW,"",@"SHT_CUDA_INFO"
	.sectionflags	@""
	.align	4


	//----- nvinfo : EIATTR_CUDA_API_VERSION
	.align		4
        /*0000*/ 	.byte	0x04, 0x37
        /*0002*/ 	.short	(.L_88 - .L_87)
.L_87:
        /*0004*/ 	.word	0x00000082


	//----- nvinfo : EIATTR_KPARAM_INFO
	.align		4
.L_88:
        /*0008*/ 	.byte	0x04, 0x17
        /*000a*/ 	.short	(.L_90 - .L_89)
.L_89:
        /*000c*/ 	.word	0x00000000
        /*0010*/ 	.short	0x0005
        /*0012*/ 	.short	0x0020
        /*0014*/ 	.byte	0x00, 0xf5, 0x21, 0x00


	//----- nvinfo : EIATTR_KPARAM_INFO
	.align		4
.L_90:
        /*0018*/ 	.byte	0x04, 0x17
        /*001a*/ 	.short	(.L_92 - .L_91)
.L_91:
        /*001c*/ 	.word	0x00000000
        /*0020*/ 	.short	0x0004
        /*0022*/ 	.short	0x0018
        /*0024*/ 	.byte	0x00, 0xf5, 0x21, 0x00


	//----- nvinfo : EIATTR_KPARAM_INFO
	.align		4
.L_92:
        /*0028*/ 	.byte	0x04, 0x17
        /*002a*/ 	.short	(.L_94 - .L_93)
.L_93:
        /*002c*/ 	.word	0x00000000
        /*0030*/ 	.short	0x0003
        /*0032*/ 	.short	0x0010
        /*0034*/ 	.byte	0x00, 0xf0, 0x11, 0x00


	//----- nvinfo : EIATTR_KPARAM_INFO
	.align		4
.L_94:
        /*0038*/ 	.byte	0x04, 0x17
        /*003a*/ 	.short	(.L_96 - .L_95)
.L_95:
        /*003c*/ 	.word	0x00000000
        /*0040*/ 	.short	0x0002
        /*0042*/ 	.short	0x000c
        /*0044*/ 	.byte	0x00, 0xf0, 0x11, 0x00


	//----- nvinfo : EIATTR_KPARAM_INFO
	.align		4
.L_96:
        /*0048*/ 	.byte	0x04, 0x17
        /*004a*/ 	.short	(.L_98 - .L_97)
.L_97:
        /*004c*/ 	.word	0x00000000
        /*0050*/ 	.short	0x0001
        /*0052*/ 	.short	0x0008
        /*0054*/ 	.byte	0x00, 0xf0, 0x11, 0x00


	//----- nvinfo : EIATTR_KPARAM_INFO
	.align		4
.L_98:
        /*0058*/ 	.byte	0x04, 0x17
        /*005a*/ 	.short	(.L_100 - .L_99)
.L_99:
        /*005c*/ 	.word	0x00000000
        /*0060*/ 	.short	0x0000
        /*0062*/ 	.short	0x0000
        /*0064*/ 	.byte	0x00, 0xf0, 0x21, 0x00


	//----- nvinfo : EIATTR_SPARSE_MMA_MASK
	.align		4
.L_100:
        /*0068*/ 	.byte	0x03, 0x50
        /*006a*/ 	.short	0x0000


	//----- nvinfo : EIATTR_MAXREG_COUNT
	.align		4
        /*006c*/ 	.byte	0x03, 0x1b
        /*006e*/ 	.short	0x00ff


	//----- nvinfo : EIATTR_EXTERNS
	.align		4
        /*0070*/ 	.byte	0x04, 0x0f
        /*0072*/ 	.short	(.L_102 - .L_101)


	//   ....[0]....
	.align		4
.L_101:
        /*0074*/ 	.word	index@(vprintf)


	//----- nvinfo : EIATTR_MERCURY_ISA_VERSION
	.align		4
.L_102:
        /*0078*/ 	.byte	0x03, 0x5f
        /*007a*/ 	.short	0x0101


	//----- nvinfo : EIATTR_VRC_CTA_INIT_COUNT
	.align		4
        /*007c*/ 	.byte	0x02, 0x4a
	.zero		1
	.zero		1


	//----- nvinfo : EIATTR_SYSCALL_OFFSETS
	.align		4
        /*0080*/ 	.byte	0x04, 0x46
        /*0082*/ 	.short	(.L_104 - .L_103)


	//   ....[0]....
.L_103:
        /*0084*/ 	.word	0x00001ca0


	//   ....[1]....
        /*0088*/ 	.word	0x00001e20


	//   ....[2]....
        /*008c*/ 	.word	0x00001f00


	//   ....[3]....
        /*0090*/ 	.word	0x00001fd0


	//   ....[4]....
        /*0094*/ 	.word	0x000020a0


	//   ....[5]....
        /*0098*/ 	.word	0x00002170


	//   ....[6]....
        /*009c*/ 	.word	0x00002240


	//   ....[7]....
        /*00a0*/ 	.word	0x00002310


	//   ....[8]....
        /*00a4*/ 	.word	0x000023e0


	//   ....[9]....
        /*00a8*/ 	.word	0x000025d0


	//   ....[10]....
        /*00ac*/ 	.word	0x000026c0


	//   ....[11]....
        /*00b0*/ 	.word	0x000027a0


	//   ....[12]....
        /*00b4*/ 	.word	0x00002880


	//   ....[13]....
        /*00b8*/ 	.word	0x00002a10


	//   ....[14]....
        /*00bc*/ 	.word	0x00002b00


	//   ....[15]....
        /*00c0*/ 	.word	0x00002c60


	//   ....[16]....
        /*00c4*/ 	.word	0x00002d50


	//   ....[17]....
        /*00c8*/ 	.word	0x00002ed0


	//   ....[18]....
        /*00cc*/ 	.word	0x00002f70


	//   ....[19]....
        /*00d0*/ 	.word	0x00003010


	//   ....[20]....
        /*00d4*/ 	.word	0x000030b0


	//   ....[21]....
        /*00d8*/ 	.word	0x00003150


	//   ....[22]....
        /*00dc*/ 	.word	0x000031f0


	//   ....[23]....
        /*00e0*/ 	.word	0x00003290


	//   ....[24]....
        /*00e4*/ 	.word	0x00003330


	//   ....[25]....
        /*00e8*/ 	.word	0x000034a0


	//   ....[26]....
        /*00ec*/ 	.word	0x00003540


	//   ....[27]....
        /*00f0*/ 	.word	0x000035e0


	//   ....[28]....
        /*00f4*/ 	.word	0x00003680


	//   ....[29]....
        /*00f8*/ 	.word	0x00003790


	//   ....[30]....
        /*00fc*/ 	.word	0x00003830


	//   ....[31]....
        /*0100*/ 	.word	0x00003930


	//   ....[32]....
        /*0104*/ 	.word	0x000039b0


	//----- nvinfo : EIATTR_EXIT_INSTR_OFFSETS
	.align		4
.L_104:
        /*0108*/ 	.byte	0x04, 0x1c
        /*010a*/ 	.short	(.L_106 - .L_105)


	//   ....[0]....
.L_105:
        /*010c*/ 	.word	0x000061c0


	//   ....[1]....
        /*0110*/ 	.word	0x00006240


	//----- nvinfo : EIATTR_CRS_STACK_SIZE
	.align		4
.L_106:
        /*0114*/ 	.byte	0x04, 0x1e
        /*0116*/ 	.short	(.L_108 - .L_107)
.L_107:
        /*0118*/ 	.word	0x00000000


	//----- nvinfo : EIATTR_CBANK_PARAM_SIZE
	.align		4
.L_108:
        /*011c*/ 	.byte	0x03, 0x19
        /*011e*/ 	.short	0x0028


	//----- nvinfo : EIATTR_PARAM_CBANK
	.align		4
        /*0120*/ 	.byte	0x04, 0x0a
        /*0122*/ 	.short	(.L_110 - .L_109)
	.align		4
.L_109:
        /*0124*/ 	.word	index@(.nv.constant0._Z12update_statediiiPiP17curandStateXORWOW)
        /*0128*/ 	.short	0x0380
        /*012a*/ 	.short	0x0028


	//----- nvinfo : EIATTR_SW_WAR
	.align		4
.L_110:
        /*012c*/ 	.byte	0x04, 0x36
        /*012e*/ 	.short	(.L_112 - .L_111)
.L_111:
        /*0130*/ 	.word	0x00000008
.L_112:


//--------------------- .nv.info._Z29initialize_ribosome_locationsiPi --------------------------
	.section	.nv.info._Z29initialize_ribosome_locationsiPi,"",@"SHT_CUDA_INFO"
	.sectionflags	@""
	.align	4


	//----- nvinfo : EIATTR_CUDA_API_VERSION
	.align		4
        /*0000*/ 	.byte	0x04, 0x37
        /*0002*/ 	.short	(.L_114 - .L_113)
.L_113:
        /*0004*/ 	.word	0x00000082


	//----- nvinfo : EIATTR_KPARAM_INFO
	.align		4
.L_114:
        /*0008*/ 	.byte	0x04, 0x17
        /*000a*/ 	.short	(.L_116 - .L_115)
.L_115:
        /*000c*/ 	.word	0x00000000
        /*0010*/ 	.short	0x0001
        /*0012*/ 	.short	0x0008
        /*0014*/ 	.byte	0x00, 0xf5, 0x21, 0x00


	//----- nvinfo : EIATTR_KPARAM_INFO
	.align		4
.L_116:
        /*0018*/ 	.byte	0x04, 0x17
        /*001a*/ 	.short	(.L_118 - .L_117)
.L_117:
        /*001c*/ 	.word	0x00000000
        /*0020*/ 	.short	0x0000
        /*0022*/ 	.short	0x0000
        /*0024*/ 	.byte	0x00, 0xf0, 0x11, 0x00


	//----- nvinfo : EIATTR_SPARSE_MMA_MASK
	.align		4
.L_118:
        /*0028*/ 	.byte	0x03, 0x50
        /*002a*/ 	.short	0x0000


	//----- nvinfo : EIATTR_MAXREG_COUNT
	.align		4
        /*002c*/ 	.byte	0x03, 0x1b
        /*002e*/ 	.short	0x00ff


	//----- nvinfo : EIATTR_MERCURY_ISA_VERSION
	.align		4
        /*0030*/ 	.byte	0x03, 0x5f
        /*0032*/ 	.short	0x0101


	//----- nvinfo : EIATTR_VRC_CTA_INIT_COUNT
	.align		4
        /*0034*/ 	.byte	0x02, 0x4a
	.zero		1
	.zero		1


	//----- nvinfo : EIATTR_EXIT_INSTR_OFFSETS
	.align		4
        /*0038*/ 	.byte	0x04, 0x1c
        /*003a*/ 	.short	(.L_120 - .L_119)


	//   ....[0]....
.L_119:
        /*003c*/ 	.word	0x00000690


	//   ....[1]....
        /*0040*/ 	.word	0x000006f0


	//----- nvinfo : EIATTR_CBANK_PARAM_SIZE
	.align		4
.L_120:
        /*0044*/ 	.byte	0x03, 0x19
        /*0046*/ 	.short	0x0010


	//----- nvinfo : EIATTR_PARAM_CBANK
	.align		4
        /*0048*/ 	.byte	0x04, 0x0a
        /*004a*/ 	.short	(.L_122 - .L_121)
	.align		4
.L_121:
        /*004c*/ 	.word	index@(.nv.constant0._Z29initialize_ribosome_locationsiPi)
        /*0050*/ 	.short	0x0380
        /*0052*/ 	.short	0x0010


	//----- nvinfo : EIATTR_SW_WAR
	.align		4
.L_122:
        /*0054*/ 	.byte	0x04, 0x36
        /*0056*/ 	.short	(.L_124 - .L_123)
.L_123:
        /*0058*/ 	.word	0x00000008
.L_124:


//--------------------- .nv.info._Z16init_rand_statesP17curandStateXORWOW --------------------------
	.section	.nv.info._Z16init_rand_statesP17curandStateXORWOW,"",@"SHT_CUDA_INFO"
	.sectionflags	@""
	.align	4


	//----- nvinfo : EIATTR_CUDA_API_VERSION
	.align		4
        /*0000*/ 	.byte	0x04, 0x37
        /*0002*/ 	.short	(.L_126 - .L_125)
.L_125:
        /*0004*/ 	.word	0x00000082


	//----- nvinfo : EIATTR_KPARAM_INFO
	.align		4
.L_126:
        /*0008*/ 	.byte	0x04, 0x17
        /*000a*/ 	.short	(.L_128 - .L_127)
.L_127:
        /*000c*/ 	.word	0x00000000
        /*0010*/ 	.short	0x0000
        /*0012*/ 	.short	0x0000
        /*0014*/ 	.byte	0x00, 0xf5, 0x21, 0x00


	//----- nvinfo : EIATTR_SPARSE_MMA_MASK
	.align		4
.L_128:
        /*0018*/ 	.byte	0x03, 0x50
        /*001a*/ 	.short	0x0000


	//----- nvinfo : EIATTR_MAXREG_COUNT
	.align		4
        /*001c*/ 	.byte	0x03, 0x1b
        /*001e*/ 	.short	0x00ff


	//----- nvinfo : EIATTR_MERCURY_ISA_VERSION
	.align		4
        /*0020*/ 	.byte	0x03, 0x5f
        /*0022*/ 	.short	0x0101


	//----- nvinfo : EIATTR_VRC_CTA_INIT_COUNT
	.align		4
        /*0024*/ 	.byte	0x02, 0x4a
	.zero		1
	.zero		1


	//----- nvinfo : EIATTR_EXIT_INSTR_OFFSETS
	.align		4
        /*0028*/ 	.byte	0x04, 0x1c
        /*002a*/ 	.short	(.L_130 - .L_129)


	//   ....[0]....
.L_129:
        /*002c*/ 	.word	0x00000e70


	//----- nvinfo : EIATTR_CBANK_PARAM_SIZE
	.align		4
.L_130:
        /*0030*/ 	.byte	0x03, 0x19
        /*0032*/ 	.short	0x0008


	//----- nvinfo : EIATTR_PARAM_CBANK
	.align		4
        /*0034*/ 	.byte	0x04, 0x0a
        /*0036*/ 	.short	(.L_132 - .L_131)
	.align		4
.L_131:
        /*0038*/ 	.word	index@(.nv.constant0._Z16init_rand_statesP17curandStateXORWOW)
        /*003c*/ 	.short	0x0380
        /*003e*/ 	.short	0x0008


	//----- nvinfo : EIATTR_SW_WAR
	.align		4
.L_132:
        /*0040*/ 	.byte	0x04, 0x36
        /*0042*/ 	.short	(.L_134 - .L_133)
.L_133:
        /*0044*/ 	.word	0x00000008
.L_134:


//--------------------- .nv.callgraph             --------------------------
	.section	.nv.callgraph,"",@"SHT_CUDA_CALLGRAPH"
	.align	4
	.sectionentsize	8
	.align		4
        /*0000*/ 	.word	0x00000000
	.align		4
        /*0004*/ 	.word	0xffffffff
	.align		4
        /*0008*/ 	.word	index@(_Z12update_statediiiPiP17curandStateXORWOW)
	.align		4
        /*000c*/ 	.word	index@(vprintf)
	.align		4
        /*0010*/ 	.word	0x00000000
	.align		4
        /*0014*/ 	.word	0xfffffffe
	.align		4
        /*0018*/ 	.word	0x00000000
	.align		4
        /*001c*/ 	.word	0xfffffffd
	.align		4
        /*0020*/ 	.word	0x00000000
	.align		4
        /*0024*/ 	.word	0xfffffffc


//--------------------- .nv.constant4             --------------------------
	.section	.nv.constant4,"a",@progbits
	.align	8
	.align		8
.nv.constant4:
        /*0000*/ 	.dword	precalc_xorwow_matrix
	.align		8
        /*0008*/ 	.dword	precalc_xorwow_offset_matrix
	.align		8
        /*0010*/ 	.dword	mrg32k3aM1
	.align		8
        /*0018*/ 	.dword	mrg32k3aM2
	.align		8
        /*0020*/ 	.dword	mrg32k3aM1SubSeq
	.align		8
        /*0028*/ 	.dword	mrg32k3aM2SubSeq
	.align		8
        /*0030*/ 	.dword	mrg32k3aM1Seq
	.align		8
        /*0038*/ 	.dword	mrg32k3aM2Seq
	.align		8
        /*0040*/ 	.dword	_ZN34_INTERNAL_0458dd68_4_k_cu_dd20b68c4cuda3std3__45__cpo5beginE
	.align		8
        /*0048*/ 	.dword	_ZN34_INTERNAL_0458dd68_4_k_cu_dd20b68c4cuda3std3__45__cpo3endE
	.align		8
        /*0050*/ 	.dword	_ZN34_INTERNAL_0458dd68_4_k_cu_dd20b68c4cuda3std3__45__cpo6cbeginE
	.align		8
        /*0058*/ 	.dword	_ZN34_INTERNAL_0458dd68_4_k_cu_dd20b68c4cuda3std3__45__cpo4cendE
	.align		8
        /*0060*/ 	.dword	_ZN34_INTERNAL_0458dd68_4_k_cu_dd20b68c4cuda3std3__45__cpo6rbeginE
	.align		8
        /*0068*/ 	.dword	_ZN34_INTERNAL_0458dd68_4_k_cu_dd20b68c4cuda3std3__45__cpo4rendE
	.align		8
        /*0070*/ 	.dword	_ZN34_INTERNAL_0458dd68_4_k_cu_dd20b68c4cuda3std3__45__cpo7crbeginE
	.align		8
        /*0078*/ 	.dword	_ZN34_INTERNAL_0458dd68_4_k_cu_dd20b68c4cuda3std3__45__cpo5crendE
	.align		8
        /*0080*/ 	.dword	_ZN34_INTERNAL_0458dd68_4_k_cu_dd20b68c4cuda3std3__436_GLOBAL__N__0458dd68_4_k_cu_dd20b68c6ignoreE
	.align		8
        /*0088*/ 	.dword	_ZN34_INTERNAL_0458dd68_4_k_cu_dd20b68c4cuda3std3__419piecewise_constructE
	.align		8
        /*0090*/ 	.dword	_ZN34_INTERNAL_0458dd68_4_k_cu_dd20b68c4cuda3std3__48in_placeE
	.align		8
        /*0098*/ 	.dword	_ZN34_INTERNAL_0458dd68_4_k_cu_dd20b68c4cuda3std3__420unreachable_sentinelE
	.align		8
        /*00a0*/ 	.dword	_ZN34_INTERNAL_0458dd68_4_k_cu_dd20b68c4cuda3std3__47nulloptE
	.align		8
        /*00a8*/ 	.dword	_ZN34_INTERNAL_0458dd68_4_k_cu_dd20b68c4cuda3std3__48unexpectE
	.align		8
        /*00b0*/ 	.dword	_ZN34_INTERNAL_0458dd68_4_k_cu_dd20b68c4cuda3std6ranges3__45__cpo4swapE
	.align		8
        /*00b8*/ 	.dword	_ZN34_INTERNAL_0458dd68_4_k_cu_dd20b68c4cuda3std6ranges3__45__cpo9iter_moveE
	.align		8
        /*00c0*/ 	.dword	_ZN34_INTERNAL_0458dd68_4_k_cu_dd20b68c4cuda3std6ranges3__45__cpo5beginE
	.align		8
        /*00c8*/ 	.dword	_ZN34_INTERNAL_0458dd68_4_k_cu_dd20b68c4cuda3std6ranges3__45__cpo3endE
	.align		8
        /*00d0*/ 	.dword	_ZN34_INTERNAL_0458dd68_4_k_cu_dd20b68c4cuda3std6ranges3__45__cpo6cbeginE
	.align		8
        /*00d8*/ 	.dword	_ZN34_INTERNAL_0458dd68_4_k_cu_dd20b68c4cuda3std6ranges3__45__cpo4cendE
	.align		8
        /*00e0*/ 	.dword	_ZN34_INTERNAL_0458dd68_4_k_cu_dd20b68c4cuda3std6ranges3__45__cpo7advanceE
	.align		8
        /*00e8*/ 	.dword	_ZN34_INTERNAL_0458dd68_4_k_cu_dd20b68c4cuda3std6ranges3__45__cpo9iter_swapE
	.align		8
        /*00f0*/ 	.dword	_ZN34_INTERNAL_0458dd68_4_k_cu_dd20b68c4cuda3std6ranges3__45__cpo4nextE
	.align		8
        /*00f8*/ 	.dword	_ZN34_INTERNAL_0458dd68_4_k_cu_dd20b68c4cuda3std6ranges3__45__cpo4prevE
	.align		8
        /*0100*/ 	.dword	_ZN34_INTERNAL_0458dd68_4_k_cu_dd20b68c4cuda3std6ranges3__45__cpo4dataE
	.align		8
        /*0108*/ 	.dword	_ZN34_INTERNAL_0458dd68_4_k_cu_dd20b68c4cuda3std6ranges3__45__cpo5cdataE
	.align		8
        /*0110*/ 	.dword	_ZN34_INTERNAL_0458dd68_4_k_cu_dd20b68c4cuda3std6ranges3__45__cpo4sizeE
	.align		8
        /*0118*/ 	.dword	_ZN34_INTERNAL_0458dd68_4_k_cu_dd20b68c4cuda3std6ranges3__45__cpo5ssizeE
	.align		8
        /*0120*/ 	.dword	_ZN34_INTERNAL_0458dd68_4_k_cu_dd20b68c4cuda3std6ranges3__45__cpo8distanceE
	.align		8
        /*0128*/ 	.dword	_ZN34_INTERNAL_0458dd68_4_k_cu_dd20b68c6thrust24THRUST_300001_SM_1000_NS8cuda_cub3parE
	.align		8
        /*0130*/ 	.dword	_ZN34_INTERNAL_0458dd68_4_k_cu_dd20b68c6thrust24THRUST_300001_SM_1000_NS8cuda_cub10par_nosyncE
	.align		8
        /*0138*/ 	.dword	_ZN34_INTERNAL_0458dd68_4_k_cu_dd20b68c6thrust24THRUST_300001_SM_1000_NS6system6detail10sequential3seqE
	.align		8
        /*0140*/ 	.dword	_ZN34_INTERNAL_0458dd68_4_k_cu_dd20b68c6thrust24THRUST_300001_SM_1000_NS12placeholders2_1E
	.align		8
        /*0148*/ 	.dword	_ZN34_INTERNAL_0458dd68_4_k_cu_dd20b68c6thrust24THRUST_300001_SM_1000_NS12placeholders2_2E
	.align		8
        /*0150*/ 	.dword	_ZN34_INTERNAL_0458dd68_4_k_cu_dd20b68c6thrust24THRUST_300001_SM_1000_NS12placeholders2_3E
	.align		8
        /*0158*/ 	.dword	_ZN34_INTERNAL_0458dd68_4_k_cu_dd20b68c6thrust24THRUST_300001_SM_1000_NS12placeholders2_4E
	.align		8
        /*0160*/ 	.dword	_ZN34_INTERNAL_0458dd68_4_k_cu_dd20b68c6thrust24THRUST_300001_SM_1000_NS12placeholders2_5E
	.align		8
        /*0168*/ 	.dword	_ZN34_INTERNAL_0458dd68_4_k_cu_dd20b68c6thrust24THRUST_300001_SM_1000_NS12placeholders2_6E
	.align		8
        /*0170*/ 	.dword	_ZN34_INTERNAL_0458dd68_4_k_cu_dd20b68c6thrust24THRUST_300001_SM_1000_NS12placeholders2_7E
	.align		8
        /*0178*/ 	.dword	_ZN34_INTERNAL_0458dd68_4_k_cu_dd20b68c6thrust24THRUST_300001_SM_1000_NS12placeholders2_8E
	.align		8
        /*0180*/ 	.dword	_ZN34_INTERNAL_0458dd68_4_k_cu_dd20b68c6thrust24THRUST_300001_SM_1000_NS12placeholders2_9E
	.align		8
        /*0188*/ 	.dword	_ZN34_INTERNAL_0458dd68_4_k_cu_dd20b68c6thrust24THRUST_300001_SM_1000_NS12placeholders3_10E
	.align		8
        /*0190*/ 	.dword	_ZN34_INTERNAL_0458dd68_4_k_cu_dd20b68c6thrust24THRUST_300001_SM_1000_NS3seqE
	.align		8
        /*0198*/ 	.dword	$str
	.align		8
        /*01a0*/ 	.dword	$str$1
	.align		8
        /*01a8*/ 	.dword	$str$2
	.align		8
        /*01b0*/ 	.dword	vprintf


//--------------------- .nv.constant3             --------------------------
	.section	.nv.constant3,"a",@progbits
	.align	8
.nv.constant3:
	.type		__cr_lgamma_table,@object
	.size		__cr_lgamma_table,(.L_8 - __cr_lgamma_table)
__cr_lgamma_table:
        /*0000*/ 	.byte	0x00, 0x00, 0x00, 0x00, 0x00, 0x00, 0x00, 0x00, 0x00, 0x00, 0x00, 0x00, 0x00, 0x00, 0x00, 0x00
        /*0010*/ 	.byte	0xef, 0x39, 0xfa, 0xfe, 0x42, 0x2e, 0xe6, 0x3f, 0x02, 0x20, 0x2a, 0xfa, 0x0b, 0xab, 0xfc, 0x3f
        /*0020*/ 	.byte	0xf9, 0x2c, 0x92, 0x7c, 0xa7, 0x6c, 0x09, 0x40, 0xc9, 0x79, 0x44, 0x3c, 0x64, 0x26, 0x13, 0x40
        /*0030*/ 	.byte	0xca, 0x01, 0xcf, 0x3a, 0x27, 0x51, 0x1a, 0x40, 0x30, 0xcc, 0x2d, 0xf3, 0xe1, 0x0c, 0x21, 0x40
        /*0040*/ 	.byte	0x0d, 0xb7, 0xfc, 0x82, 0x8e, 0x35, 0x25, 0x40
.L_8:


//--------------------- .text._ZN3cub18CUB_300001_SM_10006detail11EmptyKernelIvEEvv --------------------------
	.section	.text._ZN3cub18CUB_300001_SM_10006detail11EmptyKernelIvEEvv,"ax",@progbits
	.align	128
        .global         _ZN3cub18CUB_300001_SM_10006detail11EmptyKernelIvEEvv
        .type           _ZN3cub18CUB_300001_SM_10006detail11EmptyKernelIvEEvv,@function
        .size           _ZN3cub18CUB_300001_SM_10006detail11EmptyKernelIvEEvv,(.L_x_112 - _ZN3cub18CUB_300001_SM_10006detail11EmptyKernelIvEEvv)
        .other          _ZN3cub18CUB_300001_SM_10006detail11EmptyKernelIvEEvv,@"STO_CUDA_ENTRY STV_DEFAULT"
_ZN3cub18CUB_300001_SM_10006detail11EmptyKernelIvEEvv:
.text._ZN3cub18CUB_300001_SM_10006detail11EmptyKernelIvEEvv:
[----:B------:R-:W-:Y:S01]  /*0000*/  LDC R1, c[0x0][0x37c] ;  /* 0x0000df00ff017b82 */ /* 0x000fe20000000800 */
[----:B------:R-:W-:Y:S05]  /*0010*/  EXIT ;  /* 0x000000000000794d */ /* 0x000fea0003800000 */
.L_x_0:
[----:B------:R-:W-:-:S00]  /*0020*/  BRA `(.L_x_0) ;  /* 0xfffffffc00fc7947 */ /* 0x000fc0000383ffff */
[----:B------:R-:W-:-:S00]  /*0030*/  NOP ;  /* 0x0000000000007918 */ /* 0x000fc00000000000 */
        /* <DEDUP_REMOVED lines=12> */
.L_x_112:


//--------------------- .text._Z12update_statediiiPiP17curandStateXORWOW --------------------------
	.section	.text._Z12update_statediiiPiP17curandStateXORWOW,"ax",@progbits
	.align	128
        .global         _Z12update_statediiiPiP17curandStateXORWOW
        .type           _Z12update_statediiiPiP17curandStateXORWOW,@function
        .size           _Z12update_statediiiPiP17curandStateXORWOW,(.L_x_111 - _Z12update_statediiiPiP17curandStateXORWOW)
        .other          _Z12update_statediiiPiP17curandStateXORWOW,@"STO_CUDA_ENTRY STV_DEFAULT"
_Z12update_statediiiPiP17curandStateXORWOW:
.text._Z12update_statediiiPiP17curandStateXORWOW:
[----:B------:R-:W0:Y:S01]  /*0000*/  LDC R1, c[0x0][0x37c] ;  /* 0x0000df00ff017b82 */ /* 0x000e220000000800 */
[----:B------:R-:W1:Y:S07]  /*0010*/  LDCU UR40, c[0x0][0x2fc] ;  /* 0x00005f80ff2877ac */ /* 0x000e6e0008000800 */
[----:B------:R-:W2:Y:S01]  /*0020*/  LDC R2, c[0x0][0x360] ;  /* 0x0000d800ff027b82 */ /* 0x000ea20000000800 */
[----:B------:R-:W3:Y:S01]  /*0030*/  S2R R17, SR_TID.X ;  /* 0x0000000000117919 */ /* 0x000ee20000002100 */
[----:B0-----:R-:W-:Y:S01]  /*0040*/  VIADD R1, R1, 0xfffffff8 ;  /* 0xfffffff801017836 */ /* 0x001fe20000000000 */
[----:B------:R-:W0:Y:S01]  /*0050*/  LDCU UR41, c[0x0][0x390] ;  /* 0x00007200ff2977ac */ /* 0x000e220008000800 */
[----:B------:R-:W4:Y:S01]  /*0060*/  S2R R16, SR_CTAID.X ;  /* 0x0000000000107919 */ /* 0x000f220000002500 */
[----:B------:R-:W-:-:S03]  /*0070*/  UMOV UR4, 0x400 ;  /* 0x0000040000047882 */ /* 0x000fc60000000000 */
[----:B------:R-:W5:Y:S01]  /*0080*/  S2UR UR5, SR_CgaCtaId ;  /* 0x00000000000579c3 */ /* 0x000f620000008800 */
[----:B------:R-:W1:Y:S01]  /*0090*/  LDCU UR39, c[0x0][0x2f8] ;  /* 0x00005f00ff2777ac */ /* 0x000e620008000800 */
[----:B------:R-:W1:Y:S01]  /*00a0*/  LDCU.64 UR36, c[0x0][0x358] ;  /* 0x00006b00ff2477ac */ /* 0x000e620008000a00 */
[----:B0-----:R-:W-:Y:S01]  /*00b0*/  USHF.L.U32 UR45, UR41, 0x3, URZ ;  /* 0x00000003292d7899 */ /* 0x001fe200080006ff */
[----:B--2---:R-:W0:Y:S01]  /*00c0*/  I2F.U32.RP R0, R2 ;  /* 0x0000000200007306 */ /* 0x004e220000209000 */
[----:B------:R-:W-:Y:S02]  /*00d0*/  ISETP.NE.U32.AND P2, PT, R2, RZ, PT ;  /* 0x000000ff0200720c */ /* 0x000fe40003f45070 */
[----:B------:R-:W-:Y:S01]  /*00e0*/  LOP3.LUT R24, RZ, R2, RZ, 0x33, !PT ;  /* 0x00000002ff187212 */ /* 0x000fe200078e33ff */
[----:B-----5:R-:W-:Y:S01]  /*00f0*/  ULEA UR4, UR5, UR4, 0x18 ;  /* 0x0000000405047291 */ /* 0x020fe2000f8ec0ff */
[----:B---3--:R-:W-:-:S03]  /*0100*/  ISETP.NE.AND P1, PT, R17, RZ, PT ;  /* 0x000000ff1100720c */ /* 0x008fc60003f25270 */
[----:B0-----:R-:W0:Y:S02]  /*0110*/  MUFU.RCP R0, R0 ;  /* 0x0000000000007308 */ /* 0x001e240000001000 */
[----:B0-----:R-:W-:Y:S01]  /*0120*/  VIADD R4, R0, 0xffffffe ;  /* 0x0ffffffe00047836 */ /* 0x001fe20000000000 */
[----:B------:R-:W-:Y:S02]  /*0130*/  MOV R0, UR4 ;  /* 0x0000000400007c02 */ /* 0x000fe40008000f00 */
[----:B------:R-:W-:-:S03]  /*0140*/  R2UR UR4, R1 ;  /* 0x00000000010472ca */ /* 0x000fc600000e0000 */
[----:B------:R0:W2:Y:S01]  /*0150*/  F2I.FTZ.U32.TRUNC.NTZ R5, R4 ;  /* 0x0000000400057305 */ /* 0x0000a2000021f000 */
[----:B------:R-:W-:Y:S01]  /*0160*/  R2UR UR38, R0 ;  /* 0x00000000002672ca */ /* 0x000fe200000e0000 */
[----:B------:R3:W-:Y:S01]  /*0170*/  @!P1 STS.64 [R0+0x10], RZ ;  /* 0x000010ff00009388 */ /* 0x0007e20000000a00 */
[----:B0-----:R-:W-:-:S07]  /*0180*/  IMAD.MOV.U32 R4, RZ, RZ, RZ ;  /* 0x000000ffff047224 */ /* 0x001fce00078e00ff */
[----:B-1----:R-:W-:-:S04]  /*0190*/  UIADD3 UR39, UP0, UPT, UR4, UR39, URZ ;  /* 0x0000002704277290 */ /* 0x002fc8000ff1e0ff */
[----:B------:R-:W-:Y:S01]  /*01a0*/  UIADD3 UR38, UPT, UPT, UR45, UR38, URZ ;  /* 0x000000262d267290 */ /* 0x000fe2000fffe0ff */
[----:B--2---:R-:W-:Y:S01]  /*01b0*/  IMAD.MOV R3, RZ, RZ, -R5 ;  /* 0x000000ffff037224 */ /* 0x004fe200078e0a05 */
[----:B------:R-:W-:Y:S02]  /*01c0*/  UIADD3.X UR40, UPT, UPT, URZ, UR40, URZ, UP0, !UPT ;  /* 0x00000028ff287290 */ /* 0x000fe400087fe4ff */
[----:B------:R-:W-:Y:S01]  /*01d0*/  UIADD3 UR44, UPT, UPT, UR38, 0x20, URZ ;  /* 0x00000020262c7890 */ /* 0x000fe2000fffe0ff */
[----:B------:R-:W-:-:S03]  /*01e0*/  IMAD R3, R3, R2, RZ ;  /* 0x0000000203037224 */ /* 0x000fc600078e02ff */
[----:B------:R-:W-:Y:S01]  /*01f0*/  ULEA UR43, UR41, UR44, 0x2 ;  /* 0x0000002c292b7291 */ /* 0x000fe2000f8e10ff */
[----:B------:R-:W-:-:S03]  /*0200*/  IMAD.HI.U32 R5, R5, R3, R4 ;  /* 0x0000000305057227 */ /* 0x000fc600078e0004 */
[----:B------:R-:W-:-:S03]  /*0210*/  ULEA UR42, UR41, UR43, 0x2 ;  /* 0x0000002b292a7291 */ /* 0x000fc6000f8e10ff */
[----:B------:R-:W-:-:S04]  /*0220*/  IMAD.HI.U32 R5, R5, UR41, RZ ;  /* 0x0000002905057c27 */ /* 0x000fc8000f8e00ff */
[----:B------:R-:W-:Y:S02]  /*0230*/  IMAD.MOV R3, RZ, RZ, -R5 ;  /* 0x000000ffff037224 */ /* 0x000fe400078e0a05 */
[----:B------:R-:W-:Y:S02]  /*0240*/  @!P1 STS [UR42], RZ ;  /* 0x000000ffff009988 */ /* 0x000fe4000800082a */
[----:B------:R-:W-:-:S05]  /*0250*/  IMAD R3, R2, R3, UR41 ;  /* 0x0000002902037e24 */ /* 0x000fca000f8e0203 */
[----:B------:R-:W-:-:S13]  /*0260*/  ISETP.GE.U32.AND P0, PT, R3, R2, PT ;  /* 0x000000020300720c */ /* 0x000fda0003f06070 */
[----:B------:R-:W-:Y:S01]  /*0270*/  @P0 IMAD.IADD R3, R3, 0x1, -R2 ;  /* 0x0000000103030824 */ /* 0x000fe200078e0a02 */
[----:B------:R-:W-:Y:S02]  /*0280*/  @P0 IADD3 R5, PT, PT, R5, 0x1, RZ ;  /* 0x0000000105050810 */ /* 0x000fe40007ffe0ff */
[----:B------:R-:W-:Y:S02]  /*0290*/  ISETP.GT.U32.AND P0, PT, R2, UR41, PT ;  /* 0x0000002902007c0c */ /* 0x000fe4000bf04070 */
[----:B------:R-:W-:-:S13]  /*02a0*/  ISETP.GE.U32.AND P1, PT, R3, R2, PT ;  /* 0x000000020300720c */ /* 0x000fda0003f26070 */
[----:B------:R-:W-:-:S05]  /*02b0*/  @P1 VIADD R5, R5, 0x1 ;  /* 0x0000000105051836 */ /* 0x000fca0000000000 */
[----:B------:R-:W-:Y:S01]  /*02c0*/  SEL R19, R24, R5, !P2 ;  /* 0x0000000518137207 */ /* 0x000fe20005000000 */
[----:B---34-:R-:W-:Y:S06]  /*02d0*/  @P0 BRA `(.L_x_1) ;  /* 0x0000000c00300947 */ /* 0x018fec0003800000 */
[C---:B------:R-:W-:Y:S01]  /*02e0*/  ISETP.GE.U32.AND P0, PT, R19.reuse, 0x4, PT ;  /* 0x000000041300780c */ /* 0x040fe20003f06070 */
[----:B------:R-:W-:Y:S01]  /*02f0*/  IMAD R9, R16, UR41, R17 ;  /* 0x0000002910097c24 */ /* 0x000fe2000f8e0211 */
[----:B------:R-:W-:Y:S01]  /*0300*/  VIMNMX.U32 R6, PT, PT, R19, 0x1, !PT ;  /* 0x0000000113067848 */ /* 0x000fe20007fe0000 */
[----:B------:R-:W-:-:S03]  /*0310*/  IMAD.MOV.U32 R8, RZ, RZ, RZ ;  /* 0x000000ffff087224 */ /* 0x000fc600078e00ff */
[----:B------:R-:W-:-:S07]  /*0320*/  LOP3.LUT R28, R6, 0x3, RZ, 0xc0, !PT ;  /* 0x00000003061c7812 */ /* 0x000fce00078ec0ff */
[----:B------:R-:W-:Y:S05]  /*0330*/  @!P0 BRA `(.L_x_2) ;  /* 0x0000000800e08947 */ /* 0x000fea0003800000 */
[----:B------:R-:W0:Y:S01]  /*0340*/  LDC.64 R4, c[0x0][0x398] ;  /* 0x0000e600ff047b82 */ /* 0x000e220000000a00 */
[----:B------:R-:W-:Y:S01]  /*0350*/  LOP3.LUT R8, R6, 0xfffffffc, RZ, 0xc0, !PT ;  /* 0xfffffffc06087812 */ /* 0x000fe200078ec0ff */
[----:B------:R-:W-:-:S03]  /*0360*/  UMOV UR4, URZ ;  /* 0x000000ff00047c82 */ /* 0x000fc60008000000 */
[----:B------:R-:W-:-:S13]  /*0370*/  ISETP.GT.AND P0, PT, R8, RZ, PT ;  /* 0x000000ff0800720c */ /* 0x000fda0003f04270 */
[----:B------:R-:W-:Y:S05]  /*0380*/  @!P0 BRA `(.L_x_3) ;  /* 0x0000000800688947 */ /* 0x000fea0003800000 */
[----:B------:R-:W-:Y:S01]  /*0390*/  VIADD R6, R8, -UR4 ;  /* 0x8000000408067c36 */ /* 0x000fe20008000000 */
[----:B------:R-:W-:-:S04]  /*03a0*/  PLOP3.LUT P0, PT, PT, PT, PT, 0x80, 0x8 ;  /* 0x000000000008781c */ /* 0x000fc80003f0f070 */
[----:B------:R-:W-:-:S13]  /*03b0*/  ISETP.GT.AND P3, PT, R6, 0xc, PT ;  /* 0x0000000c0600780c */ /* 0x000fda0003f64270 */
[----:B------:R-:W-:Y:S05]  /*03c0*/  @!P3 BRA `(.L_x_4) ;  /* 0x000000040084b947 */ /* 0x000fea0003800000 */
[----:B------:R-:W1:Y:S01]  /*03d0*/  LDC.64 R6, c[0x0][0x398] ;  /* 0x0000e600ff067b82 */ /* 0x000e620000000a00 */
[----:B------:R-:W-:Y:S02]  /*03e0*/  PLOP3.LUT P0, PT, PT, PT, PT, 0x8, 0x80 ;  /* 0x000000000080781c */ /* 0x000fe40003f0e170 */
[----:B------:R-:W-:-:S11]  /*03f0*/  IADD3 R29, PT, PT, R8, -0xc, RZ ;  /* 0xfffffff4081d7810 */ /* 0x000fd60007ffe0ff */
.L_x_5:
[----:B--2---:R-:W-:-:S04]  /*0400*/  IMAD R15, R2, UR4, R9 ;  /* 0x00000004020f7c24 */ /* 0x004fc8000f8e0209 */
[----:B------:R-:W-:Y:S02]  /*0410*/  IMAD.IADD R11, R2, 0x1, R15 ;  /* 0x00000001020b7824 */ /* 0x000fe400078e020f */
[----:B-1----:R-:W-:-:S04]  /*0420*/  IMAD.WIDE.U32 R14, R15, 0x4, R6 ;  /* 0x000000040f0e7825 */ /* 0x002fc800078e0006 */
[C---:B------:R-:W-:Y:S02]  /*0430*/  IMAD.IADD R13, R2.reuse, 0x1, R11 ;  /* 0x00000001020d7824 */ /* 0x040fe400078e020b */
[--C-:B------:R-:W-:Y:S01]  /*0440*/  IMAD.WIDE.U32 R10, R11, 0x4, R6.reuse ;  /* 0x000000040b0a7825 */ /* 0x100fe200078e0006 */
[----:B------:R1:W2:Y:S03]  /*0450*/  LDG.E R14, desc[UR36][R14.64] ;  /* 0x000000240e0e7981 */ /* 0x0002a6000c1e1900 */
[----:B------:R-:W-:Y:S01]  /*0460*/  IMAD.WIDE.U32 R20, R13, 0x4, R6 ;  /* 0x000000040d147825 */ /* 0x000fe200078e0006 */
[----:B------:R-:W3:Y:S03]  /*0470*/  LDG.E R22, desc[UR36][R10.64] ;  /* 0x000000240a167981 */ /* 0x000ee6000c1e1900 */
[----:B------:R-:W-:-:S02]  /*0480*/  IMAD.IADD R35, R2, 0x1, R13 ;  /* 0x0000000102237824 */ /* 0x000fc400078e020d */
[----:B------:R4:W5:Y:S02]  /*0490*/  LDG.E R20, desc[UR36][R20.64] ;  /* 0x0000002414147981 */ /* 0x000964000c1e1900 */
[----:B------:R-:W-:-:S05]  /*04a0*/  IMAD.WIDE.U32 R34, R35, 0x4, R6 ;  /* 0x0000000423227825 */ /* 0x000fca00078e0006 */
[----:B------:R0:W5:Y:S01]  /*04b0*/  LDG.E R27, desc[UR36][R34.64] ;  /* 0x00000024221b7981 */ /* 0x000162000c1e1900 */
[----:B------:R-:W-:-:S06]  /*04c0*/  UIADD3 UR5, UPT, UPT, UR4, 0x4, URZ ;  /* 0x0000000404057890 */ /* 0x000fcc000fffe0ff */
[C---:B------:R-:W-:Y:S02]  /*04d0*/  IMAD R13, R2.reuse, UR5, R9 ;  /* 0x00000005020d7c24 */ /* 0x040fe4000f8e0209 */
[----:B-1----:R-:W-:-:S03]  /*04e0*/  IMAD R15, R2, UR4, R17 ;  /* 0x00000004020f7c24 */ /* 0x002fc6000f8e0211 */
[C---:B------:R-:W-:Y:S01]  /*04f0*/  IADD3 R23, PT, PT, R2.reuse, R13, RZ ;  /* 0x0000000d02177210 */ /* 0x040fe20007ffe0ff */
[--C-:B------:R-:W-:Y:S01]  /*0500*/  IMAD.WIDE.U32 R32, R13, 0x4, R6.reuse ;  /* 0x000000040d207825 */ /* 0x100fe200078e0006 */
[----:B----4-:R-:W-:Y:S01]  /*0510*/  LEA R21, R15, UR44, 0x2 ;  /* 0x0000002c0f157c11 */ /* 0x010fe2000f8e10ff */
[----:B------:R-:W-:Y:S02]  /*0520*/  UIADD3 UR6, UPT, UPT, UR4, 0x8, URZ ;  /* 0x0000000804067890 */ /* 0x000fe4000fffe0ff */
[----:B------:R-:W-:Y:S01]  /*0530*/  IMAD.WIDE.U32 R12, R23, 0x4, R6 ;  /* 0x00000004170c7825 */ /* 0x000fe200078e0006 */
[----:B0-----:R-:W-:Y:S01]  /*0540*/  LEA R35, R15, UR38, 0x2 ;  /* 0x000000260f237c11 */ /* 0x001fe2000f8e10ff */
[----:B------:R0:W4:Y:S02]  /*0550*/  LDG.E R32, desc[UR36][R32.64] ;  /* 0x0000002420207981 */ /* 0x000124000c1e1900 */
[C---:B------:R-:W-:Y:S02]  /*0560*/  IMAD.IADD R25, R2.reuse, 0x1, R23 ;  /* 0x0000000102197824 */ /* 0x040fe400078e0217 */
[----:B------:R1:W4:Y:S01]  /*0570*/  LDG.E R31, desc[UR36][R12.64] ;  /* 0x000000240c1f7981 */ /* 0x000322000c1e1900 */
[----:B------:R-:W-:-:S02]  /*0580*/  IMAD R21, R2, 0x4, R21 ;  /* 0x0000000402157824 */ /* 0x000fc400078e0215 */
[----:B------:R-:W-:-:S04]  /*0590*/  IMAD.WIDE.U32 R10, R25, 0x4, R6 ;  /* 0x00000004190a7825 */ /* 0x000fc800078e0006 */
[C---:B0-----:R-:W-:Y:S01]  /*05a0*/  IMAD R33, R2.reuse, UR6, R9 ;  /* 0x0000000602217c24 */ /* 0x041fe2000f8e0209 */
[----:B------:R0:W4:Y:S01]  /*05b0*/  LDG.E R26, desc[UR36][R10.64] ;  /* 0x000000240a1a7981 */ /* 0x000122000c1e1900 */
[C---:B-1----:R-:W-:Y:S01]  /*05c0*/  IMAD R13, R2.reuse, UR5, R17 ;  /* 0x00000005020d7c24 */ /* 0x042fe2000f8e0211 */
[----:B------:R-:W-:Y:S01]  /*05d0*/  UIADD3 UR5, UPT, UPT, UR4, 0xc, URZ ;  /* 0x0000000c04057890 */ /* 0x000fe2000fffe0ff */
[C---:B------:R-:W-:Y:S02]  /*05e0*/  IMAD.IADD R15, R2.reuse, 0x1, R25 ;  /* 0x00000001020f7824 */ /* 0x040fe400078e0219 */
[----:B------:R-:W-:Y:S02]  /*05f0*/  IMAD R23, R2, 0x4, R21 ;  /* 0x0000000402177824 */ /* 0x000fe400078e0215 */
[----:B0-----:R-:W-:-:S04]  /*0600*/  IMAD.WIDE.U32 R10, R33, 0x4, R6 ;  /* 0x00000004210a7825 */ /* 0x001fc800078e0006 */
[C---:B------:R-:W-:Y:S01]  /*0610*/  IMAD.IADD R33, R2.reuse, 0x1, R33 ;  /* 0x0000000102217824 */ /* 0x040fe200078e0221 */
[C---:B------:R-:W-:Y:S01]  /*0620*/  LEA R36, R13.reuse, UR38, 0x2 ;  /* 0x000000260d247c11 */ /* 0x040fe2000f8e10ff */
[----:B------:R0:W4:Y:S01]  /*0630*/  LDG.E R18, desc[UR36][R10.64] ;  /* 0x000000240a127981 */ /* 0x000122000c1e1900 */
[----:B------:R-:W-:Y:S02]  /*0640*/  LEA R12, R2, R23, 0x2 ;  /* 0x00000017020c7211 */ /* 0x000fe400078e10ff */
[----:B------:R-:W-:-:S05]  /*0650*/  LEA R13, R13, UR44, 0x2 ;  /* 0x0000002c0d0d7c11 */ /* 0x000fca000f8e10ff */
[----:B------:R-:W-:Y:S02]  /*0660*/  IMAD R34, R2, 0x4, R13 ;  /* 0x0000000402227824 */ /* 0x000fe400078e020d */
[----:B0-----:R-:W-:-:S05]  /*0670*/  IMAD.WIDE.U32 R10, R33, 0x4, R6 ;  /* 0x00000004210a7825 */ /* 0x001fca00078e0006 */
[----:B------:R-:W4:Y:S04]  /*0680*/  LDG.E R30, desc[UR36][R10.64] ;  /* 0x000000240a1e7981 */ /* 0x000f28000c1e1900 */
[----:B--2---:R0:W-:Y:S04]  /*0690*/  STS [R35+0x20], R14 ;  /* 0x0000200e23007388 */ /* 0x0041e80000000800 */
[----:B---3--:R1:W-:Y:S01]  /*06a0*/  STS [R21], R22 ;  /* 0x0000001615007388 */ /* 0x0083e20000000800 */
[----:B0-----:R-:W-:-:S04]  /*06b0*/  IMAD.WIDE.U32 R14, R15, 0x4, R6 ;  /* 0x000000040f0e7825 */ /* 0x001fc800078e0006 */
[C---:B-1----:R-:W-:Y:S01]  /*06c0*/  IMAD R21, R2.reuse, UR5, R9 ;  /* 0x0000000502157c24 */ /* 0x042fe2000f8e0209 */
[C---:B------:R-:W-:Y:S01]  /*06d0*/  IADD3 R35, PT, PT, R2.reuse, R33, RZ ;  /* 0x0000002102237210 */ /* 0x040fe20007ffe0ff */
[----:B-----5:R0:W-:Y:S02]  /*06e0*/  STS [R23], R20 ;  /* 0x0000001417007388 */ /* 0x0201e40000000800 */
[----:B------:R-:W-:Y:S02]  /*06f0*/  IMAD.IADD R37, R2, 0x1, R21 ;  /* 0x0000000102257824 */ /* 0x000fe400078e0215 */
[----:B------:R1:W2:Y:S01]  /*0700*/  LDG.E R25, desc[UR36][R14.64] ;  /* 0x000000240e197981 */ /* 0x0002a2000c1e1900 */
[----:B0-----:R-:W-:-:S04]  /*0710*/  IMAD.WIDE.U32 R22, R21, 0x4, R6 ;  /* 0x0000000415167825 */ /* 0x001fc800078e0006 */
[----:B-1----:R-:W-:Y:S01]  /*0720*/  IMAD.WIDE.U32 R14, R37, 0x4, R6 ;  /* 0x00000004250e7825 */ /* 0x002fe200078e0006 */
[C---:B------:R-:W-:Y:S01]  /*0730*/  IADD3 R37, PT, PT, R2.reuse, R37, RZ ;  /* 0x0000002502257210 */ /* 0x040fe20007ffe0ff */
[----:B------:R0:W-:Y:S02]  /*0740*/  STS [R12], R27 ;  /* 0x0000001b0c007388 */ /* 0x0001e40000000800 */
[----:B------:R-:W-:Y:S02]  /*0750*/  IMAD.IADD R21, R2, 0x1, R35 ;  /* 0x0000000102157824 */ /* 0x000fe400078e0223 */
[----:B------:R-:W3:Y:S02]  /*0760*/  LDG.E R14, desc[UR36][R14.64] ;  /* 0x000000240e0e7981 */ /* 0x000ee4000c1e1900 */
[--C-:B------:R-:W-:Y:S02]  /*0770*/  IMAD.WIDE.U32 R20, R21, 0x4, R6.reuse ;  /* 0x0000000415147825 */ /* 0x100fe400078e0006 */
[----:B0-----:R0:W5:Y:S02]  /*0780*/  LDG.E R27, desc[UR36][R22.64] ;  /* 0x00000024161b7981 */ /* 0x001164000c1e1900 */
[----:B------:R-:W-:-:S02]  /*0790*/  IMAD.WIDE.U32 R12, R35, 0x4, R6 ;  /* 0x00000004230c7825 */ /* 0x000fc400078e0006 */
[----:B------:R-:W3:Y:S02]  /*07a0*/  LDG.E R20, desc[UR36][R20.64] ;  /* 0x0000002414147981 */ /* 0x000ee4000c1e1900 */
[----:B------:R-:W-:Y:S02]  /*07b0*/  IMAD.WIDE.U32 R10, R37, 0x4, R6 ;  /* 0x00000004250a7825 */ /* 0x000fe400078e0006 */
[----:B------:R1:W5:Y:S02]  /*07c0*/  LDG.E R12, desc[UR36][R12.64] ;  /* 0x000000240c0c7981 */ /* 0x000364000c1e1900 */
[----:B0-----:R-:W-:Y:S02]  /*07d0*/  IMAD.IADD R23, R2, 0x1, R37 ;  /* 0x0000000102177824 */ /* 0x001fe400078e0225 */
[----:B------:R-:W3:Y:S02]  /*07e0*/  LDG.E R10, desc[UR36][R10.64] ;  /* 0x000000240a0a7981 */ /* 0x000ee4000c1e1900 */
[----:B------:R-:W-:-:S06]  /*07f0*/  IMAD.WIDE.U32 R22, R23, 0x4, R6 ;  /* 0x0000000417167825 */ /* 0x000fcc00078e0006 */
[----:B------:R0:W3:Y:S01]  /*0800*/  LDG.E R22, desc[UR36][R22.64] ;  /* 0x0000002416167981 */ /* 0x0000e2000c1e1900 */
[----:B-1----:R-:W-:-:S03]  /*0810*/  IMAD R13, R2, UR6, R17 ;  /* 0x00000006020d7c24 */ /* 0x002fc6000f8e0211 */
[----:B----4-:R-:W-:Y:S01]  /*0820*/  STS [R36+0x20], R32 ;  /* 0x0000202024007388 */ /* 0x010fe20000000800 */
[----:B------:R-:W-:-:S03]  /*0830*/  IMAD R21, R2, UR5, R17 ;  /* 0x0000000502157c24 */ /* 0x000fc6000f8e0211 */
[----:B------:R1:W-:Y:S01]  /*0840*/  STS [R34], R31 ;  /* 0x0000001f22007388 */ /* 0x0003e20000000800 */
[C---:B------:R-:W-:Y:S01]  /*0850*/  IMAD R33, R2.reuse, 0x4, R34 ;  /* 0x0000000402217824 */ /* 0x040fe200078e0222 */
[----:B------:R-:W-:Y:S02]  /*0860*/  LEA R15, R21, UR44, 0x2 ;  /* 0x0000002c150f7c11 */ /* 0x000fe4000f8e10ff */
[C---:B-1----:R-:W-:Y:S02]  /*0870*/  LEA R31, R13.reuse, UR38, 0x2 ;  /* 0x000000260d1f7c11 */ /* 0x042fe4000f8e10ff */
[----:B------:R-:W-:Y:S01]  /*0880*/  LEA R13, R13, UR44, 0x2 ;  /* 0x0000002c0d0d7c11 */ /* 0x000fe2000f8e10ff */
[----:B------:R1:W-:Y:S04]  /*0890*/  STS [R33], R26 ;  /* 0x0000001a21007388 */ /* 0x0003e80000000800 */
[----:B------:R-:W-:-:S02]  /*08a0*/  IMAD R13, R2, 0x4, R13 ;  /* 0x00000004020d7824 */ /* 0x000fc400078e020d */
[C---:B0-----:R-:W-:Y:S02]  /*08b0*/  IMAD R23, R2.reuse, 0x4, R15 ;  /* 0x0000000402177824 */ /* 0x041fe400078e020f */
[C---:B-1----:R-:W-:Y:S01]  /*08c0*/  IMAD R26, R2.reuse, 0x4, R33 ;  /* 0x00000004021a7824 */ /* 0x042fe200078e0221 */
[----:B------:R-:W-:-:S05]  /*08d0*/  LEA R11, R2, R13, 0x2 ;  /* 0x0000000d020b7211 */ /* 0x000fca00078e10ff */
[----:B------:R-:W-:Y:S01]  /*08e0*/  IMAD R15, R2, 0x4, R11 ;  /* 0x00000004020f7824 */ /* 0x000fe200078e020b */
[----:B------:R-:W-:-:S06]  /*08f0*/  UIADD3 UR4, UPT, UPT, UR4, 0x10, URZ ;  /* 0x0000001004047890 */ /* 0x000fcc000fffe0ff */
[----:B------:R-:W-:Y:S01]  /*0900*/  ISETP.LE.AND P3, PT, R29, UR4, PT ;  /* 0x000000041d007c0c */ /* 0x000fe2000bf63270 */
[----:B--2---:R0:W-:Y:S04]  /*0910*/  STS [R26], R25 ;  /* 0x000000191a007388 */ /* 0x0041e80000000800 */
[----:B------:R2:W-:Y:S01]  /*0920*/  STS [R31+0x20], R18 ;  /* 0x000020121f007388 */ /* 0x0005e20000000800 */
[C---:B0-----:R-:W-:Y:S01]  /*0930*/  IMAD R25, R2.reuse, 0x4, R23 ;  /* 0x0000000402197824 */ /* 0x041fe200078e0217 */
[----:B------:R-:W-:Y:S02]  /*0940*/  LEA R26, R21, UR38, 0x2 ;  /* 0x00000026151a7c11 */ /* 0x000fe4000f8e10ff */
[----:B------:R2:W-:Y:S02]  /*0950*/  STS [R13], R30 ;  /* 0x0000001e0d007388 */ /* 0x0005e40000000800 */
[----:B------:R-:W-:-:S02]  /*0960*/  LEA R21, R2, R25, 0x2 ;  /* 0x0000001902157211 */ /* 0x000fc400078e10ff */
[----:B-----5:R2:W-:Y:S04]  /*0970*/  STS [R11], R12 ;  /* 0x0000000c0b007388 */ /* 0x0205e80000000800 */
[----:B---3--:R2:W-:Y:S04]  /*0980*/  STS [R15], R20 ;  /* 0x000000140f007388 */ /* 0x0085e80000000800 */
[----:B------:R2:W-:Y:S04]  /*0990*/  STS [R26+0x20], R27 ;  /* 0x0000201b1a007388 */ /* 0x0005e80000000800 */
[----:B------:R2:W-:Y:S04]  /*09a0*/  STS [R23], R14 ;  /* 0x0000000e17007388 */ /* 0x0005e80000000800 */
[----:B------:R2:W-:Y:S04]  /*09b0*/  STS [R25], R10 ;  /* 0x0000000a19007388 */ /* 0x0005e80000000800 */
[----:B------:R2:W-:Y:S01]  /*09c0*/  STS [R21], R22 ;  /* 0x0000001615007388 */ /* 0x0005e20000000800 */
[----:B------:R-:W-:Y:S05]  /*09d0*/  @!P3 BRA `(.L_x_5) ;  /* 0xfffffff80088b947 */ /* 0x000fea000383ffff */
.L_x_4:
[----:B------:R-:W-:-:S05]  /*09e0*/  VIADD R6, R8, -UR4 ;  /* 0x8000000408067c36 */ /* 0x000fca0008000000 */
[----:B------:R-:W-:-:S13]  /*09f0*/  ISETP.GT.AND P3, PT, R6, 0x4, PT ;  /* 0x000000040600780c */ /* 0x000fda0003f64270 */
[----:B------:R-:W-:Y:S05]  /*0a00*/  @!P3 BRA `(.L_x_6) ;  /* 0x0000000000c0b947 */ /* 0x000fea0003800000 */
[----:B------:R-:W1:Y:S01]  /*0a10*/  LDC.64 R6, c[0x0][0x398] ;  /* 0x0000e600ff067b82 */ /* 0x000e620000000a00 */
[----:B------:R-:W-:Y:S02]  /*0a20*/  UIADD3 UR5, UPT, UPT, UR4, 0x4, URZ ;  /* 0x0000000404057890 */ /* 0x000fe4000fffe0ff */
[----:B--2---:R-:W-:-:S04]  /*0a30*/  IMAD R15, R2, UR4, R9 ;  /* 0x00000004020f7c24 */ /* 0x004fc8000f8e0209 */
[C---:B------:R-:W-:Y:S02]  /*0a40*/  IMAD.IADD R27, R2.reuse, 0x1, R15 ;  /* 0x00000001021b7824 */ /* 0x040fe400078e020f */
[C---:B------:R-:W-:Y:S02]  /*0a50*/  IMAD R13, R2.reuse, UR5, R9 ;  /* 0x00000005020d7c24 */ /* 0x040fe4000f8e0209 */
[----:B------:R-:W-:-:S03]  /*0a60*/  IMAD.IADD R11, R2, 0x1, R27 ;  /* 0x00000001020b7824 */ /* 0x000fc600078e021b */
[----:B------:R-:W-:-:S05]  /*0a70*/  IADD3 R21, PT, PT, R2, R13, RZ ;  /* 0x0000000d02157210 */ /* 0x000fca0007ffe0ff */
[----:B------:R-:W-:Y:S02]  /*0a80*/  IMAD.IADD R29, R2, 0x1, R21 ;  /* 0x00000001021d7824 */ /* 0x000fe400078e0215 */
[----:B-1----:R-:W-:-:S04]  /*0a90*/  IMAD.WIDE.U32 R22, R11, 0x4, R6 ;  /* 0x000000040b167825 */ /* 0x002fc800078e0006 */
[----:B------:R-:W-:Y:S02]  /*0aa0*/  IMAD.WIDE.U32 R14, R15, 0x4, R6 ;  /* 0x000000040f0e7825 */ /* 0x000fe400078e0006 */
[----:B------:R-:W2:Y:S02]  /*0ab0*/  LDG.E R22, desc[UR36][R22.64] ;  /* 0x0000002416167981 */ /* 0x000ea4000c1e1900 */
[C---:B------:R-:W-:Y:S02]  /*0ac0*/  IMAD.IADD R11, R2.reuse, 0x1, R11 ;  /* 0x00000001020b7824 */ /* 0x040fe400078e020b */
[----:B------:R-:W-:Y:S01]  /*0ad0*/  IMAD.WIDE.U32 R26, R27, 0x4, R6 ;  /* 0x000000041b1a7825 */ /* 0x000fe200078e0006 */
[----:B------:R1:W3:Y:S03]  /*0ae0*/  LDG.E R18, desc[UR36][R14.64] ;  /* 0x000000240e127981 */ /* 0x0002e6000c1e1900 */
[----:B------:R-:W-:Y:S01]  /*0af0*/  IMAD.IADD R31, R2, 0x1, R29 ;  /* 0x00000001021f7824 */ /* 0x000fe200078e021d */
[----:B------:R4:W5:Y:S01]  /*0b00*/  LDG.E R25, desc[UR36][R26.64] ;  /* 0x000000241a197981 */ /* 0x000962000c1e1900 */
[----:B------:R-:W-:-:S04]  /*0b10*/  IMAD.WIDE.U32 R10, R11, 0x4, R6 ;  /* 0x000000040b0a7825 */ /* 0x000fc800078e0006 */
[--C-:B------:R-:W-:Y:S02]  /*0b20*/  IMAD.WIDE.U32 R12, R13, 0x4, R6.reuse ;  /* 0x000000040d0c7825 */ /* 0x100fe400078e0006 */
[----:B------:R0:W2:Y:S02]  /*0b30*/  LDG.E R10, desc[UR36][R10.64] ;  /* 0x000000240a0a7981 */ /* 0x0000a4000c1e1900 */
[--C-:B-1----:R-:W-:Y:S02]  /*0b40*/  IMAD.WIDE.U32 R14, R21, 0x4, R6.reuse ;  /* 0x00000004150e7825 */ /* 0x102fe400078e0006 */
[----:B------:R-:W2:Y:S02]  /*0b50*/  LDG.E R12, desc[UR36][R12.64] ;  /* 0x000000240c0c7981 */ /* 0x000ea4000c1e1900 */
[--C-:B------:R-:W-:Y:S02]  /*0b60*/  IMAD.WIDE.U32 R20, R29, 0x4, R6.reuse ;  /* 0x000000041d147825 */ /* 0x100fe400078e0006 */
[----:B------:R-:W2:Y:S02]  /*0b70*/  LDG.E R14, desc[UR36][R14.64] ;  /* 0x000000240e0e7981 */ /* 0x000ea4000c1e1900 */
[----:B------:R-:W-:-:S02]  /*0b80*/  IMAD.WIDE.U32 R6, R31, 0x4, R6 ;  /* 0x000000041f067825 */ /* 0x000fc400078e0006 */
[----:B------:R1:W2:Y:S04]  /*0b90*/  LDG.E R20, desc[UR36][R20.64] ;  /* 0x0000002414147981 */ /* 0x0002a8000c1e1900 */
[----:B------:R1:W2:Y:S01]  /*0ba0*/  LDG.E R6, desc[UR36][R6.64] ;  /* 0x0000002406067981 */ /* 0x0002a2000c1e1900 */
[C-C-:B------:R-:W-:Y:S02]  /*0bb0*/  IMAD R23, R2.reuse, UR4, R17.reuse ;  /* 0x0000000402177c24 */ /* 0x140fe4000f8e0211 */
[----:B----4-:R-:W-:-:S03]  /*0bc0*/  IMAD R26, R2, UR5, R17 ;  /* 0x00000005021a7c24 */ /* 0x010fc6000f8e0211 */
[C---:B------:R-:W-:Y:S02]  /*0bd0*/  LEA R29, R23.reuse, UR38, 0x2 ;  /* 0x00000026171d7c11 */ /* 0x040fe4000f8e10ff */
[----:B------:R-:W-:Y:S02]  /*0be0*/  LEA R23, R23, UR44, 0x2 ;  /* 0x0000002c17177c11 */ /* 0x000fe4000f8e10ff */
[----:B------:R-:W-:Y:S02]  /*0bf0*/  LEA R27, R26, UR44, 0x2 ;  /* 0x0000002c1a1b7c11 */ /* 0x000fe4000f8e10ff */
[----:B------:R-:W-:-:S03]  /*0c00*/  LEA R23, R2, R23, 0x2 ;  /* 0x0000001702177211 */ /* 0x000fc600078e10ff */
[C---:B------:R-:W-:Y:S02]  /*0c10*/  IMAD R27, R2.reuse, 0x4, R27 ;  /* 0x00000004021b7824 */ /* 0x040fe400078e021b */
[----:B0-----:R-:W-:Y:S01]  /*0c20*/  IMAD R11, R2, 0x4, R23 ;  /* 0x00000004020b7824 */ /* 0x001fe200078e0217 */
[----:B-1----:R-:W-:Y:S02]  /*0c30*/  LEA R21, R26, UR38, 0x2 ;  /* 0x000000261a157c11 */ /* 0x002fe4000f8e10ff */
[C---:B------:R-:W-:Y:S01]  /*0c40*/  LEA R13, R2.reuse, R27, 0x2 ;  /* 0x0000001b020d7211 */ /* 0x040fe200078e10ff */
[----:B------:R-:W-:-:S04]  /*0c50*/  IMAD R7, R2, 0x4, R11 ;  /* 0x0000000402077824 */ /* 0x000fc800078e020b */
[----:B------:R-:W-:Y:S01]  /*0c60*/  IMAD R15, R2, 0x4, R13 ;  /* 0x00000004020f7824 */ /* 0x000fe200078e020d */
[----:B------:R-:W-:Y:S01]  /*0c70*/  PLOP3.LUT P0, PT, PT, PT, PT, 0x8, 0x80 ;  /* 0x000000000080781c */ /* 0x000fe20003f0e170 */
[----:B------:R-:W-:Y:S01]  /*0c80*/  UIADD3 UR4, UPT, UPT, UR4, 0x8, URZ ;  /* 0x0000000804047890 */ /* 0x000fe2000fffe0ff */
[----:B---3--:R1:W-:Y:S04]  /*0c90*/  STS [R29+0x20], R18 ;  /* 0x000020121d007388 */ /* 0x0083e80000000800 */
[----:B-----5:R1:W-:Y:S04]  /*0ca0*/  STS [R23], R25 ;  /* 0x0000001917007388 */ /* 0x0203e80000000800 */
[----:B--2---:R1:W-:Y:S04]  /*0cb0*/  STS [R11], R22 ;  /* 0x000000160b007388 */ /* 0x0043e80000000800 */
[----:B------:R1:W-:Y:S04]  /*0cc0*/  STS [R7], R10 ;  /* 0x0000000a07007388 */ /* 0x0003e80000000800 */
[----:B------:R1:W-:Y:S04]  /*0cd0*/  STS [R21+0x20], R12 ;  /* 0x0000200c15007388 */ /* 0x0003e80000000800 */
[----:B------:R1:W-:Y:S04]  /*0ce0*/  STS [R27], R14 ;  /* 0x0000000e1b007388 */ /* 0x0003e80000000800 */
[----:B------:R1:W-:Y:S04]  /*0cf0*/  STS [R13], R20 ;  /* 0x000000140d007388 */ /* 0x0003e80000000800 */
[----:B------:R1:W-:Y:S02]  /*0d00*/  STS [R15], R6 ;  /* 0x000000060f007388 */ /* 0x0003e40000000800 */
.L_x_6:
[----:B------:R-:W-:-:S13]  /*0d10*/  ISETP.NE.OR P0, PT, R8, UR4, P0 ;  /* 0x0000000408007c0c */ /* 0x000fda0008705670 */
[----:B------:R-:W-:Y:S05]  /*0d20*/  @!P0 BRA `(.L_x_2) ;  /* 0x0000000000648947 */ /* 0x000fea0003800000 */
.L_x_3:
[----:B-1----:R-:W-:-:S04]  /*0d30*/  IMAD R7, R2, UR4, R9 ;  /* 0x0000000402077c24 */ /* 0x002fc8000f8e0209 */
[----:B--2---:R-:W-:Y:S02]  /*0d40*/  IMAD.IADD R11, R2, 0x1, R7 ;  /* 0x00000001020b7824 */ /* 0x004fe400078e0207 */
[----:B0-----:R-:W-:-:S04]  /*0d50*/  IMAD.WIDE.U32 R6, R7, 0x4, R4 ;  /* 0x0000000407067825 */ /* 0x001fc800078e0004 */
[C---:B------:R-:W-:Y:S02]  /*0d60*/  IMAD.IADD R13, R2.reuse, 0x1, R11 ;  /* 0x00000001020d7824 */ /* 0x040fe400078e020b */
[--C-:B------:R-:W-:Y:S01]  /*0d70*/  IMAD.WIDE.U32 R10, R11, 0x4, R4.reuse ;  /* 0x000000040b0a7825 */ /* 0x100fe200078e0004 */
[----:B------:R-:W2:Y:S02]  /*0d80*/  LDG.E R6, desc[UR36][R6.64] ;  /* 0x0000002406067981 */ /* 0x000ea4000c1e1900 */
[----:B------:R-:W-:Y:S01]  /*0d90*/  IADD3 R15, PT, PT, R2, R13, RZ ;  /* 0x0000000d020f7210 */ /* 0x000fe20007ffe0ff */
[--C-:B------:R-:W-:Y:S02]  /*0da0*/  IMAD.WIDE.U32 R12, R13, 0x4, R4.reuse ;  /* 0x000000040d0c7825 */ /* 0x100fe400078e0004 */
[----:B------:R-:W3:Y:S02]  /*0db0*/  LDG.E R10, desc[UR36][R10.64] ;  /* 0x000000240a0a7981 */ /* 0x000ee4000c1e1900 */
[----:B------:R-:W-:-:S02]  /*0dc0*/  IMAD.WIDE.U32 R14, R15, 0x4, R4 ;  /* 0x000000040f0e7825 */ /* 0x000fc400078e0004 */
[----:B------:R-:W4:Y:S04]  /*0dd0*/  LDG.E R12, desc[UR36][R12.64] ;  /* 0x000000240c0c7981 */ /* 0x000f28000c1e1900 */
[----:B------:R-:W5:Y:S01]  /*0de0*/  LDG.E R14, desc[UR36][R14.64] ;  /* 0x000000240e0e7981 */ /* 0x000f62000c1e1900 */
[----:B------:R-:W-:-:S05]  /*0df0*/  IMAD R18, R2, UR4, R17 ;  /* 0x0000000402127c24 */ /* 0x000fca000f8e0211 */
[----:B------:R-:W-:-:S05]  /*0e00*/  LEA R21, R18, UR44, 0x2 ;  /* 0x0000002c12157c11 */ /* 0x000fca000f8e10ff */
[----:B------:R-:W-:Y:S01]  /*0e10*/  IMAD R23, R2, 0x4, R21 ;  /* 0x0000000402177824 */ /* 0x000fe200078e0215 */
[----:B------:R-:W-:-:S03]  /*0e20*/  LEA R21, R18, UR38, 0x2 ;  /* 0x0000002612157c11 */ /* 0x000fc6000f8e10ff */
[----:B------:R-:W-:-:S04]  /*0e30*/  IMAD R25, R2, 0x4, R23 ;  /* 0x0000000402197824 */ /* 0x000fc800078e0217 */
[----:B------:R-:W-:Y:S01]  /*0e40*/  IMAD R27, R2, 0x4, R25 ;  /* 0x00000004021b7824 */ /* 0x000fe200078e0219 */
[----:B------:R-:W-:-:S06]  /*0e50*/  UIADD3 UR4, UPT, UPT, UR4, 0x4, URZ ;  /* 0x0000000404047890 */ /* 0x000fcc000fffe0ff */
[----:B------:R-:W-:Y:S01]  /*0e60*/  ISETP.NE.AND P0, PT, R8, UR4, PT ;  /* 0x0000000408007c0c */ /* 0x000fe2000bf05270 */
[----:B--2---:R0:W-:Y:S04]  /*0e70*/  STS [R21+0x20], R6 ;  /* 0x0000200615007388 */ /* 0x0041e80000000800 */
[----:B---3--:R0:W-:Y:S04]  /*0e80*/  STS [R23], R10 ;  /* 0x0000000a17007388 */ /* 0x0081e80000000800 */
[----:B----4-:R0:W-:Y:S04]  /*0e90*/  STS [R25], R12 ;  /* 0x0000000c19007388 */ /* 0x0101e80000000800 */
[----:B-----5:R0:W-:Y:S01]  /*0ea0*/  STS [R27], R14 ;  /* 0x0000000e1b007388 */ /* 0x0201e20000000800 */
[----:B------:R-:W-:Y:S05]  /*0eb0*/  @P0 BRA `(.L_x_3) ;  /* 0xfffffffc009c0947 */ /* 0x000fea000383ffff */
.L_x_2:
[----:B------:R-:W-:-:S13]  /*0ec0*/  ISETP.NE.AND P0, PT, R28, RZ, PT ;  /* 0x000000ff1c00720c */ /* 0x000fda0003f05270 */
[----:B------:R-:W-:Y:S05]  /*0ed0*/  @!P0 BRA `(.L_x_1) ;  /* 0x0000000000308947 */ /* 0x000fea0003800000 */
[----:B01----:R-:W0:Y:S01]  /*0ee0*/  LDC.64 R6, c[0x0][0x398] ;  /* 0x0000e600ff067b82 */ /* 0x003e220000000a00 */
[----:B------:R-:W-:-:S05]  /*0ef0*/  UMOV UR4, URZ ;  /* 0x000000ff00047c82 */ /* 0x000fca0008000000 */
.L_x_7:
[----:B------:R-:W-:-:S04]  /*0f00*/  IMAD R5, R2, R8, R9 ;  /* 0x0000000802057224 */ /* 0x000fc800078e0209 */
[----:B0--3--:R-:W-:-:S06]  /*0f10*/  IMAD.WIDE.U32 R4, R5, 0x4, R6 ;  /* 0x0000000405047825 */ /* 0x009fcc00078e0006 */
[----:B------:R-:W3:Y:S01]  /*0f20*/  LDG.E R4, desc[UR36][R4.64] ;  /* 0x0000002404047981 */ /* 0x000ee2000c1e1900 */
[----:B--2---:R-:W-:Y:S01]  /*0f30*/  IMAD R10, R2, R8, R17 ;  /* 0x00000008020a7224 */ /* 0x004fe200078e0211 */
[----:B------:R-:W-:Y:S01]  /*0f40*/  UIADD3 UR4, UPT, UPT, UR4, 0x1, URZ ;  /* 0x0000000104047890 */ /* 0x000fe2000fffe0ff */
[----:B------:R-:W-:-:S03]  /*0f50*/  IADD3 R8, PT, PT, R8, 0x1, RZ ;  /* 0x0000000108087810 */ /* 0x000fc60007ffe0ff */
[----:B------:R-:W-:Y:S02]  /*0f60*/  LEA R11, R10, UR38, 0x2 ;  /* 0x000000260a0b7c11 */ /* 0x000fe4000f8e10ff */
[----:B------:R-:W-:-:S03]  /*0f70*/  ISETP.NE.AND P0, PT, R28, UR4, PT ;  /* 0x000000041c007c0c */ /* 0x000fc6000bf05270 */
[----:B---3--:R3:W-:Y:S10]  /*0f80*/  STS [R11+0x20], R4 ;  /* 0x000020040b007388 */ /* 0x0087f40000000800 */
[----:B------:R-:W-:Y:S05]  /*0f90*/  @P0 BRA `(.L_x_7) ;  /* 0xfffffffc00d80947 */ /* 0x000fea000383ffff */
.L_x_1:
[----:B0--3--:R-:W-:Y:S01]  /*0fa0*/  IMAD.IADD R4, R3, 0x1, -R2 ;  /* 0x0000000103047824 */ /* 0x009fe200078e0a02 */
[----:B------:R-:W-:Y:S04]  /*0fb0*/  BSSY.RECONVERGENT B0, `(.L_x_8) ;  /* 0x000000c000007945 */ /* 0x000fe80003800200 */
[----:B------:R-:W-:-:S04]  /*0fc0*/  @P2 SEL R24, R4, R3, P1 ;  /* 0x0000000304182207 */ /* 0x000fc80000800000 */
[----:B------:R-:W-:-:S13]  /*0fd0*/  ISETP.GE.U32.AND P0, PT, R17, R24, PT ;  /* 0x000000181100720c */ /* 0x000fda0003f06070 */
[----:B------:R-:W-:Y:S05]  /*0fe0*/  @P0 BRA `(.L_x_9) ;  /* 0x0000000000200947 */ /* 0x000fea0003800000 */
[----:B------:R-:W0:Y:S01]  /*0ff0*/  LDC.64 R4, c[0x0][0x398] ;  /* 0x0000e600ff047b82 */ /* 0x000e220000000a00 */
[----:B------:R-:W-:-:S04]  /*1000*/  IMAD R3, R16, UR41, R17 ;  /* 0x0000002910037c24 */ /* 0x000fc8000f8e0211 */
[----:B------:R-:W-:-:S04]  /*1010*/  IMAD R3, R19, R2, R3 ;  /* 0x0000000213037224 */ /* 0x000fc800078e0203 */
[----:B0-----:R-:W-:-:S06]  /*1020*/  IMAD.WIDE.U32 R4, R3, 0x4, R4 ;  /* 0x0000000403047825 */ /* 0x001fcc00078e0004 */
[----:B------:R-:W3:Y:S01]  /*1030*/  LDG.E R4, desc[UR36][R4.64] ;  /* 0x0000002404047981 */ /* 0x000ee2000c1e1900 */
[----:B------:R-:W-:-:S05]  /*1040*/  IMAD R3, R19, R2, R17 ;  /* 0x0000000213037224 */ /* 0x000fca00078e0211 */
[----:B------:R-:W-:-:S05]  /*1050*/  LEA R3, R3, UR38, 0x2 ;  /* 0x0000002603037c11 */ /* 0x000fca000f8e10ff */
[----:B---3--:R0:W-:Y:S02]  /*1060*/  STS [R3+0x20], R4 ;  /* 0x0000200403007388 */ /* 0x0081e40000000800 */
.L_x_9:
[----:B------:R-:W-:Y:S05]  /*1070*/  BSYNC.RECONVERGENT B0 ;  /* 0x0000000000007941 */ /* 0x000fea0003800200 */
.L_x_8:
[----:B0-----:R-:W0:Y:S01]  /*1080*/  LDS.64 R4, [R0+0x10] ;  /* 0x0000100000047984 */ /* 0x001e220000000a00 */
[----:B------:R-:W0:Y:S02]  /*1090*/  LDCU.64 UR4, c[0x0][0x380] ;  /* 0x00007000ff0477ac */ /* 0x000e240008000a00 */
[----:B0-----:R-:W-:-:S14]  /*10a0*/  DSETP.GEU.AND P0, PT, R4, UR4, PT ;  /* 0x0000000404007e2a */ /* 0x001fdc000bf0e000 */
[----:B------:R-:W-:Y:S05]  /*10b0*/  @P0 BRA `(.L_x_10) ;  /* 0x0000004400080947 */ /* 0x000fea0003800000 */
[C---:B------:R-:W-:Y:S01]  /*10c0*/  LEA R3, R17.reuse, UR45, 0x2 ;  /* 0x0000002d11037c11 */ /* 0x040fe2000f8e10ff */
[----:B------:R-:W-:Y:S02]  /*10d0*/  UIADD3 UR46, UPT, UPT, UR41, -0x1, URZ ;  /* 0xffffffff292e7890 */ /* 0x000fe4000fffe0ff */
[----:B-12---:R-:W-:Y:S01]  /*10e0*/  IADD3 R22, PT, PT, R17, UR41, -R24 ;  /* 0x0000002911167c10 */ /* 0x006fe2000fffe818 */
[----:B------:R-:W0:Y:S01]  /*10f0*/  LDCU UR47, c[0x0][0x388] ;  /* 0x00007100ff2f77ac */ /* 0x000e220008000800 */
[----:B------:R-:W-:Y:S01]  /*1100*/  IADD3 R18, PT, PT, R3, 0x1c, R0 ;  /* 0x0000001c03127810 */ /* 0x000fe20007ffe000 */
[----:B------:R-:W-:Y:S02]  /*1110*/  UIADD3 UR48, UPT, UPT, UR41, 0x7, URZ ;  /* 0x0000000729307890 */ /* 0x000fe4000fffe0ff */
[----:B------:R-:W-:Y:S02]  /*1120*/  UIADD3 UR49, UPT, UPT, UR41, 0x3, URZ ;  /* 0x0000000329317890 */ /* 0x000fe4000fffe0ff */
[----:B------:R-:W-:-:S02]  /*1130*/  ULOP3.LUT UR50, UR41, 0x3, URZ, 0xc0, !UPT ;  /* 0x0000000329327892 */ /* 0x000fc4000f8ec0ff */
[----:B------:R-:W-:-:S12]  /*1140*/  ULOP3.LUT UR51, UR41, 0x7ffffff8, URZ, 0xc0, !UPT ;  /* 0x7ffffff829337892 */ /* 0x000fd8000f8ec0ff */
.L_x_81:
[----:B------:R-:W1:Y:S02]  /*1150*/  LDC R23, c[0x0][0x390] ;  /* 0x0000e400ff177b82 */ /* 0x000e640000000800 */
[----:B-1----:R-:W-:-:S04]  /*1160*/  ISETP.GT.U32.AND P0, PT, R2, R23, PT ;  /* 0x000000170200720c */ /* 0x002fc80003f04070 */
[----:B------:R-:W-:-:S09]  /*1170*/  P2R R0, PR, RZ, 0x1 ;  /* 0x00000001ff007803 */ /* 0x000fd20000000000 */
[----:B------:R-:W-:Y:S05]  /*1180*/  @P0 BRA `(.L_x_11) ;  /* 0x00000008001c0947 */ /* 0x000fea0003800000 */
[C---:B------:R-:W-:Y:S01]  /*1190*/  ISETP.GE.U32.AND P0, PT, R19.reuse, 0x4, PT ;  /* 0x000000041300780c */ /* 0x040fe20003f06070 */
[----:B------:R-:W-:Y:S01]  /*11a0*/  IMAD.MOV.U32 R3, RZ, RZ, RZ ;  /* 0x000000ffff037224 */ /* 0x000fe200078e00ff */
[----:B------:R-:W-:-:S11]  /*11b0*/  VIMNMX.U32 R0, PT, PT, R19, 0x1, !PT ;  /* 0x0000000113007848 */ /* 0x000fd60007fe0000 */
[----:B------:R-:W-:Y:S05]  /*11c0*/  @!P0 BRA `(.L_x_12) ;  /* 0x0000000400288947 */ /* 0x000fea0003800000 */
[----:B------:R-:W1:Y:S01]  /*11d0*/  S2UR UR5, SR_CgaCtaId ;  /* 0x00000000000579c3 */ /* 0x000e620000008800 */
[----:B------:R-:W-:Y:S01]  /*11e0*/  UMOV UR4, 0x400 ;  /* 0x0000040000047882 */ /* 0x000fe20000000000 */
[----:B------:R-:W-:Y:S01]  /*11f0*/  LOP3.LUT R3, R0, 0xfffffffc, RZ, 0xc0, !PT ;  /* 0xfffffffc00037812 */ /* 0x000fe200078ec0ff */
[----:B------:R-:W-:Y:S01]  /*1200*/  BSSY.RECONVERGENT B0, `(.L_x_12) ;  /* 0x0000046000007945 */ /* 0x000fe20003800200 */
[C-C-:B------:R-:W-:Y:S01]  /*1210*/  IMAD R13, R2.reuse, 0x2, R17.reuse ;  /* 0x00000002020d7824 */ /* 0x140fe200078e0211 */
[----:B------:R-:W-:Y:S01]  /*1220*/  IADD3 R11, PT, PT, R17, R2, RZ ;  /* 0x00000002110b7210 */ /* 0x000fe20007ffe0ff */
[--C-:B------:R-:W-:Y:S02]  /*1230*/  IMAD R9, R2, 0x3, R17.reuse ;  /* 0x0000000302097824 */ /* 0x100fe400078e0211 */
[----:B------:R-:W-:Y:S02]  /*1240*/  IMAD.MOV.U32 R21, RZ, RZ, R17 ;  /* 0x000000ffff157224 */ /* 0x000fe400078e0011 */
[----:B------:R-:W-:-:S02]  /*1250*/  IMAD.MOV.U32 R25, RZ, RZ, R18 ;  /* 0x000000ffff197224 */ /* 0x000fc400078e0012 */
[----:B------:R-:W-:Y:S01]  /*1260*/  IMAD.MOV R8, RZ, RZ, -R3 ;  /* 0x000000ffff087224 */ /* 0x000fe200078e0a03 */
[----:B-1----:R-:W-:-:S06]  /*1270*/  ULEA UR4, UR5, UR4, 0x18 ;  /* 0x0000000405047291 */ /* 0x002fcc000f8ec0ff */
[----:B------:R-:W-:-:S04]  /*1280*/  LEA R15, R17, UR4, 0x3 ;  /* 0x00000004110f7c11 */ /* 0x000fc8000f8e18ff */
[----:B------:R-:W-:-:S07]  /*1290*/  IADD3 R15, PT, PT, R15, 0x20, RZ ;  /* 0x000000200f0f7810 */ /* 0x000fce0007ffe0ff */
.L_x_13:
[----:B-1----:R-:W-:Y:S01]  /*12a0*/  LDS R4, [R25] ;  /* 0x0000000019047984 */ /* 0x002fe20000000800 */
[----:B------:R-:W-:Y:S01]  /*12b0*/  ISETP.NE.AND P1, PT, R21, RZ, PT ;  /* 0x000000ff1500720c */ /* 0x000fe20003f25270 */
[----:B------:R-:W-:Y:S01]  /*12c0*/  IMAD.MOV.U32 R6, RZ, RZ, RZ ;  /* 0x000000ffff067224 */ /* 0x000fe200078e00ff */
[CC--:B------:R-:W-:Y:S01]  /*12d0*/  LEA R29, R2.reuse, R25.reuse, 0x2 ;  /* 0x00000019021d7211 */ /* 0x0c0fe200078e10ff */
[----:B------:R1:W2:Y:S01]  /*12e0*/  LDS R5, [R25+0x4] ;  /* 0x0000040019057984 */ /* 0x0002a20000000800 */
[----:B------:R-:W-:Y:S02]  /*12f0*/  IMAD R31, R2, 0x8, R15 ;  /* 0x00000008021f7824 */ /* 0x000fe400078e020f */
[----:B------:R-:W-:Y:S01]  /*1300*/  VIADD R8, R8, 0x4 ;  /* 0x0000000408087836 */ /* 0x000fe20000000000 */
[----:B-1----:R-:W-:Y:S01]  /*1310*/  LEA R25, R2, R25, 0x4 ;  /* 0x0000001902197211 */ /* 0x002fe200078e20ff */
[----:B--2---:R-:W-:Y:S01]  /*1320*/  IMAD.IADD R4, R4, 0x1, -R5 ;  /* 0x0000000104047824 */ /* 0x004fe200078e0a05 */
[----:B------:R-:W-:-:S02]  /*1330*/  FSEL R5, RZ, 1.875, P1 ;  /* 0x3ff00000ff057808 */ /* 0x000fc40000800000 */
[----:B------:R-:W-:Y:S02]  /*1340*/  ISETP.NE.AND P1, PT, R11, RZ, PT ;  /* 0x000000ff0b00720c */ /* 0x000fe40003f25270 */
[----:B0-----:R-:W-:Y:S01]  /*1350*/  ISETP.GT.AND P0, PT, R4, UR47, PT ;  /* 0x0000002f04007c0c */ /* 0x001fe2000bf04270 */
[----:B------:R-:W-:-:S03]  /*1360*/  IMAD.MOV.U32 R4, RZ, RZ, RZ ;  /* 0x000000ffff047224 */ /* 0x000fc600078e00ff */
[----:B------:R-:W-:Y:S01]  /*1370*/  ISETP.NE.AND P0, PT, R21, RZ, P0 ;  /* 0x000000ff1500720c */ /* 0x000fe20000705270 */
[----:B------:R-:W-:-:S03]  /*1380*/  IMAD R21, R2, 0x4, R21 ;  /* 0x0000000402157824 */ /* 0x000fc600078e0215 */
[----:B------:R-:W-:-:S06]  /*1390*/  FSEL R7, RZ, 1.875, !P0 ;  /* 0x3ff00000ff077808 */ /* 0x000fcc0004000000 */
[----:B------:R-:W-:-:S07]  /*13a0*/  DADD R26, R4, R6 ;  /* 0x00000000041a7229 */ /* 0x000fce0000000006 */
[----:B------:R-:W-:Y:S04]  /*13b0*/  STS.64 [R15], R26 ;  /* 0x0000001a0f007388 */ /* 0x000fe80000000a00 */
[----:B------:R-:W-:Y:S04]  /*13c0*/  LDS R4, [R29] ;  /* 0x000000001d047984 */ /* 0x000fe80000000800 */
[----:B------:R0:W1:Y:S02]  /*13d0*/  LDS R5, [R29+0x4] ;  /* 0x000004001d057984 */ /* 0x0000640000000800 */
[----:B0-----:R-:W-:Y:S01]  /*13e0*/  LEA R29, R2, R29, 0x2 ;  /* 0x0000001d021d7211 */ /* 0x001fe200078e10ff */
[----:B-1----:R-:W-:Y:S01]  /*13f0*/  IMAD.IADD R4, R4, 0x1, -R5 ;  /* 0x0000000104047824 */ /* 0x002fe200078e0a05 */
[----:B------:R-:W-:-:S02]  /*1400*/  FSEL R5, RZ, 1.875, P1 ;  /* 0x3ff00000ff057808 */ /* 0x000fc40000800000 */
[----:B------:R-:W-:Y:S02]  /*1410*/  ISETP.NE.AND P1, PT, R13, RZ, PT ;  /* 0x000000ff0d00720c */ /* 0x000fe40003f25270 */
[----:B------:R-:W-:Y:S01]  /*1420*/  ISETP.GT.AND P0, PT, R4, UR47, PT ;  /* 0x0000002f04007c0c */ /* 0x000fe2000bf04270 */
[----:B------:R-:W-:-:S03]  /*1430*/  IMAD.MOV.U32 R4, RZ, RZ, RZ ;  /* 0x000000ffff047224 */ /* 0x000fc600078e00ff */
[----:B------:R-:W-:Y:S01]  /*1440*/  ISETP.NE.AND P0, PT, R11, RZ, P0 ;  /* 0x000000ff0b00720c */ /* 0x000fe20000705270 */
[----:B------:R-:W-:-:S03]  /*1450*/  IMAD R11, R2, 0x4, R11 ;  /* 0x00000004020b7824 */ /* 0x000fc600078e020b */
[----:B------:R-:W-:-:S06]  /*1460*/  FSEL R7, RZ, 1.875, !P0 ;  /* 0x3ff00000ff077808 */ /* 0x000fcc0004000000 */
[----:B------:R-:W-:-:S07]  /*1470*/  DADD R26, R4, R6 ;  /* 0x00000000041a7229 */ /* 0x000fce0000000006 */
[----:B------:R0:W-:Y:S04]  /*1480*/  STS.64 [R31], R26 ;  /* 0x0000001a1f007388 */ /* 0x0001e80000000a00 */
[----:B------:R-:W-:Y:S04]  /*1490*/  LDS R4, [R29] ;  /* 0x000000001d047984 */ /* 0x000fe80000000800 */
[----:B------:R1:W2:Y:S01]  /*14a0*/  LDS R5, [R29+0x4] ;  /* 0x000004001d057984 */ /* 0x0002a20000000800 */
[C---:B0-----:R-:W-:Y:S01]  /*14b0*/  IMAD R31, R2.reuse, 0x10, R15 ;  /* 0x00000010021f7824 */ /* 0x041fe200078e020f */
[----:B-1----:R-:W-:Y:S01]  /*14c0*/  LEA R29, R2, R29, 0x2 ;  /* 0x0000001d021d7211 */ /* 0x002fe200078e10ff */
[----:B--2---:R-:W-:Y:S01]  /*14d0*/  IMAD.IADD R4, R4, 0x1, -R5 ;  /* 0x0000000104047824 */ /* 0x004fe200078e0a05 */
[----:B------:R-:W-:-:S02]  /*14e0*/  FSEL R5, RZ, 1.875, P1 ;  /* 0x3ff00000ff057808 */ /* 0x000fc40000800000 */
[----:B------:R-:W-:Y:S02]  /*14f0*/  ISETP.NE.AND P1, PT, R9, RZ, PT ;  /* 0x000000ff0900720c */ /* 0x000fe40003f25270 */
[----:B------:R-:W-:Y:S01]  /*1500*/  ISETP.GT.AND P0, PT, R4, UR47, PT ;  /* 0x0000002f04007c0c */ /* 0x000fe2000bf04270 */
[----:B------:R-:W-:-:S03]  /*1510*/  IMAD.MOV.U32 R4, RZ, RZ, RZ ;  /* 0x000000ffff047224 */ /* 0x000fc600078e00ff */
[----:B------:R-:W-:Y:S02]  /*1520*/  ISETP.NE.AND P0, PT, R13, RZ, P0 ;  /* 0x000000ff0d00720c */ /* 0x000fe40000705270 */
[----:B------:R-:W-:Y:S02]  /*1530*/  LEA R13, R2, R13, 0x2 ;  /* 0x0000000d020d7211 */ /* 0x000fe400078e10ff */
[----:B------:R-:W-:-:S06]  /*1540*/  FSEL R7, RZ, 1.875, !P0 ;  /* 0x3ff00000ff077808 */ /* 0x000fcc0004000000 */
[----:B------:R-:W-:-:S07]  /*1550*/  DADD R26, R4, R6 ;  /* 0x00000000041a7229 */ /* 0x000fce0000000006 */
[----:B------:R-:W-:Y:S04]  /*1560*/  STS.64 [R31], R26 ;  /* 0x0000001a1f007388 */ /* 0x000fe80000000a00 */
[----:B------:R-:W-:Y:S04]  /*1570*/  LDS R4, [R29] ;  /* 0x000000001d047984 */ /* 0x000fe80000000800 */
[----:B------:R-:W0:Y:S02]  /*1580*/  LDS R5, [R29+0x4] ;  /* 0x000004001d057984 */ /* 0x000e240000000800 */
[----:B0-----:R-:W-:Y:S01]  /*1590*/  IMAD.IADD R4, R4, 0x1, -R5 ;  /* 0x0000000104047824 */ /* 0x001fe200078e0a05 */
[----:B------:R-:W-:-:S04]  /*15a0*/  FSEL R5, RZ, 1.875, P1 ;  /* 0x3ff00000ff057808 */ /* 0x000fc80000800000 */
[----:B------:R-:W-:Y:S01]  /*15b0*/  ISETP.GT.AND P0, PT, R4, UR47, PT ;  /* 0x0000002f04007c0c */ /* 0x000fe2000bf04270 */
[----:B------:R-:W-:-:S03]  /*15c0*/  IMAD.MOV.U32 R4, RZ, RZ, RZ ;  /* 0x000000ffff047224 */ /* 0x000fc600078e00ff */
[----:B------:R-:W-:Y:S01]  /*15d0*/  ISETP.NE.AND P0, PT, R9, RZ, P0 ;  /* 0x000000ff0900720c */ /* 0x000fe20000705270 */
[----:B------:R-:W-:-:S03]  /*15e0*/  IMAD R9, R2, 0x4, R9 ;  /* 0x0000000402097824 */ /* 0x000fc600078e0209 */
[----:B------:R-:W-:Y:S02]  /*15f0*/  FSEL R7, RZ, 1.875, !P0 ;  /* 0x3ff00000ff077808 */ /* 0x000fe40004000000 */
[----:B------:R-:W-:-:S04]  /*1600*/  ISETP.NE.AND P0, PT, R8, RZ, PT ;  /* 0x000000ff0800720c */ /* 0x000fc80003f05270 */
[----:B------:R-:W-:Y:S01]  /*1610*/  DADD R4, R4, R6 ;  /* 0x0000000004047229 */ /* 0x000fe20000000006 */
[C-C-:B------:R-:W-:Y:S02]  /*1620*/  IMAD R7, R2.reuse, 0x18, R15.reuse ;  /* 0x0000001802077824 */ /* 0x140fe400078e020f */
[----:B------:R-:W-:-:S04]  /*1630*/  IMAD R15, R2, 0x20, R15 ;  /* 0x00000020020f7824 */ /* 0x000fc800078e020f */
[----:B------:R1:W-:Y:S02]  /*1640*/  STS.64 [R7], R4 ;  /* 0x0000000407007388 */ /* 0x0003e40000000a00 */
[----:B------:R-:W-:Y:S05]  /*1650*/  @P0 BRA `(.L_x_13) ;  /* 0xfffffffc00100947 */ /* 0x000fea000383ffff */
[----:B------:R-:W-:Y:S05]  /*1660*/  BSYNC.RECONVERGENT B0 ;  /* 0x0000000000007941 */ /* 0x000fea0003800200 */
.L_x_12:
[----:B------:R-:W-:-:S04]  /*1670*/  LOP3.LUT R10, R0, 0x3, RZ, 0xc0, !PT ;  /* 0x00000003000a7812 */ /* 0x000fc800078ec0ff */
[----:B------:R-:W-:-:S13]  /*1680*/  ISETP.NE.AND P0, PT, R10, RZ, PT ;  /* 0x000000ff0a00720c */ /* 0x000fda0003f05270 */
[----:B------:R-:W-:Y:S05]  /*1690*/  @!P0 BRA `(.L_x_11) ;  /* 0x0000000000d88947 */ /* 0x000fea0003800000 */
[----:B------:R-:W-:Y:S01]  /*16a0*/  IMAD R9, R2, R3, R17 ;  /* 0x0000000302097224 */ /* 0x000fe200078e0211 */
[----:B------:R-:W2:Y:S01]  /*16b0*/  LDCU UR6, c[0x0][0x388] ;  /* 0x00007100ff0677ac */ /* 0x000ea20008000800 */
[----:B------:R-:W3:Y:S01]  /*16c0*/  S2UR UR5, SR_CgaCtaId ;  /* 0x00000000000579c3 */ /* 0x000ee20000008800 */
[----:B-1----:R-:W-:Y:S01]  /*16d0*/  IMAD.MOV.U32 R4, RZ, RZ, RZ ;  /* 0x000000ffff047224 */ /* 0x002fe200078e00ff */
[----:B------:R-:W-:Y:S01]  /*16e0*/  MOV R6, RZ ;  /* 0x000000ff00067202 */ /* 0x000fe20000000f00 */
[----:B------:R-:W-:Y:S01]  /*16f0*/  UMOV UR4, 0x400 ;  /* 0x0000040000047882 */ /* 0x000fe20000000000 */
[C---:B------:R-:W-:Y:S02]  /*1700*/  LEA R8, R9.reuse, UR38, 0x2 ;  /* 0x0000002609087c11 */ /* 0x040fe4000f8e10ff */
[----:B------:R-:W-:-:S03]  /*1710*/  ISETP.NE.AND P1, PT, R9, RZ, PT ;  /* 0x000000ff0900720c */ /* 0x000fc60003f25270 */
[----:B------:R-:W-:Y:S01]  /*1720*/  LDS R0, [R8+0x1c] ;  /* 0x00001c0008007984 */ /* 0x000fe20000000800 */
[----:B------:R-:W-:-:S03]  /*1730*/  FSEL R5, RZ, 1.875, P1 ;  /* 0x3ff00000ff057808 */ /* 0x000fc60000800000 */
[----:B------:R-:W1:Y:S01]  /*1740*/  LDS R3, [R8+0x20] ;  /* 0x0000200008037984 */ /* 0x000e620000000800 */
[----:B---3--:R-:W-:-:S06]  /*1750*/  ULEA UR4, UR5, UR4, 0x18 ;  /* 0x0000000405047291 */ /* 0x008fcc000f8ec0ff */
[----:B------:R-:W-:Y:S01]  /*1760*/  LEA R11, R9, UR4, 0x3 ;  /* 0x00000004090b7c11 */ /* 0x000fe2000f8e18ff */
[----:B-1----:R-:W-:-:S05]  /*1770*/  IMAD.IADD R0, R0, 0x1, -R3 ;  /* 0x0000000100007824 */ /* 0x002fca00078e0a03 */
[----:B--2---:R-:W-:-:S04]  /*1780*/  ISETP.GT.AND P0, PT, R0, UR6, PT ;  /* 0x0000000600007c0c */ /* 0x004fc8000bf04270 */
[----:B------:R-:W-:-:S04]  /*1790*/  ISETP.NE.AND P0, PT, R9, RZ, P0 ;  /* 0x000000ff0900720c */ /* 0x000fc80000705270 */
[----:B------:R-:W-:Y:S02]  /*17a0*/  FSEL R7, RZ, 1.875, !P0 ;  /* 0x3ff00000ff077808 */ /* 0x000fe40004000000 */
[----:B------:R-:W-:-:S04]  /*17b0*/  ISETP.NE.AND P0, PT, R10, 0x1, PT ;  /* 0x000000010a00780c */ /* 0x000fc80003f05270 */
[----:B------:R-:W-:-:S07]  /*17c0*/  DADD R4, R4, R6 ;  /* 0x0000000004047229 */ /* 0x000fce0000000006 */
[----:B------:R2:W-:Y:S02]  /*17d0*/  STS.64 [R11+0x20], R4 ;  /* 0x000020040b007388 */ /* 0x0005e40000000a00 */
[----:B------:R-:W-:Y:S05]  /*17e0*/  @!P0 BRA `(.L_x_11) ;  /* 0x0000000000848947 */ /* 0x000fea0003800000 */
[C---:B------:R-:W-:Y:S01]  /*17f0*/  LEA R3, R9.reuse, UR44, 0x2 ;  /* 0x0000002c09037c11 */ /* 0x040fe2000f8e10ff */
[----:B------:R-:W-:Y:S01]  /*1800*/  IMAD.IADD R9, R9, 0x1, R2 ;  /* 0x0000000109097824 */ /* 0x000fe200078e0202 */
[----:B--2---:R-:W-:Y:S01]  /*1810*/  MOV R4, RZ ;  /* 0x000000ff00047202 */ /* 0x004fe20000000f00 */
[----:B------:R-:W-:Y:S02]  /*1820*/  IMAD.MOV.U32 R6, RZ, RZ, RZ ;  /* 0x000000ffff067224 */ /* 0x000fe400078e00ff */
[C---:B------:R-:W-:Y:S01]  /*1830*/  IMAD R13, R2.reuse, 0x4, R3 ;  /* 0x00000004020d7824 */ /* 0x040fe200078e0203 */
[----:B------:R-:W-:Y:S01]  /*1840*/  ISETP.NE.AND P1, PT, R9, RZ, PT ;  /* 0x000000ff0900720c */ /* 0x000fe20003f25270 */
[----:B------:R-:W-:-:S03]  /*1850*/  IMAD R11, R2, 0x8, R11 ;  /* 0x00000008020b7824 */ /* 0x000fc600078e020b */
[----:B------:R-:W-:Y:S01]  /*1860*/  LDS R0, [R13+-0x4] ;  /* 0xfffffc000d007984 */ /* 0x000fe20000000800 */
[----:B------:R-:W-:-:S03]  /*1870*/  FSEL R5, RZ, 1.875, P1 ;  /* 0x3ff00000ff057808 */ /* 0x000fc60000800000 */
[----:B------:R-:W1:Y:S02]  /*1880*/  LDS R3, [R13] ;  /* 0x000000000d037984 */ /* 0x000e640000000800 */
[----:B-1----:R-:W-:-:S05]  /*1890*/  IMAD.IADD R0, R0, 0x1, -R3 ;  /* 0x0000000100007824 */ /* 0x002fca00078e0a03 */
[----:B------:R-:W-:-:S04]  /*18a0*/  ISETP.GT.AND P0, PT, R0, UR6, PT ;  /* 0x0000000600007c0c */ /* 0x000fc8000bf04270 */
[----:B------:R-:W-:-:S04]  /*18b0*/  ISETP.NE.AND P0, PT, R9, RZ, P0 ;  /* 0x000000ff0900720c */ /* 0x000fc80000705270 */
[----:B------:R-:W-:Y:S02]  /*18c0*/  FSEL R7, RZ, 1.875, !P0 ;  /* 0x3ff00000ff077808 */ /* 0x000fe40004000000 */
[----:B------:R-:W-:-:S04]  /*18d0*/  ISETP.NE.AND P0, PT, R10, 0x2, PT ;  /* 0x000000020a00780c */ /* 0x000fc80003f05270 */
[----:B------:R-:W-:-:S07]  /*18e0*/  DADD R4, R4, R6 ;  /* 0x0000000004047229 */ /* 0x000fce0000000006 */
[----:B------:R3:W-:Y:S02]  /*18f0*/  STS.64 [R11+0x20], R4 ;  /* 0x000020040b007388 */ /* 0x0007e40000000a00 */
[----:B------:R-:W-:Y:S05]  /*1900*/  @!P0 BRA `(.L_x_11) ;  /* 0x00000000003c8947 */ /* 0x000fea0003800000 */
[C---:B------:R-:W-:Y:S02]  /*1910*/  IMAD R3, R2.reuse, 0x4, R13 ;  /* 0x0000000402037824 */ /* 0x040fe400078e020d */
[----:B---3--:R-:W-:Y:S02]  /*1920*/  IMAD.MOV.U32 R4, RZ, RZ, RZ ;  /* 0x000000ffff047224 */ /* 0x008fe400078e00ff */
[----:B------:R-:W-:Y:S01]  /*1930*/  IMAD.MOV.U32 R6, RZ, RZ, RZ ;  /* 0x000000ffff067224 */ /* 0x000fe200078e00ff */
[----:B------:R-:W-:Y:S04]  /*1940*/  LDS R0, [R3+-0x4] ;  /* 0xfffffc0003007984 */ /* 0x000fe80000000800 */
[----:B------:R1:W2:Y:S02]  /*1950*/  LDS R5, [R3] ;  /* 0x0000000003057984 */ /* 0x0002a40000000800 */
[----:B-1----:R-:W-:-:S02]  /*1960*/  LEA R3, R2, R11, 0x3 ;  /* 0x0000000b02037211 */ /* 0x002fc400078e18ff */
[----:B--2---:R-:W-:Y:S01]  /*1970*/  IADD3 R5, PT, PT, R0, -R5, RZ ;  /* 0x8000000500057210 */ /* 0x004fe20007ffe0ff */
[----:B------:R-:W-:-:S03]  /*1980*/  IMAD.IADD R0, R9, 0x1, R2 ;  /* 0x0000000109007824 */ /* 0x000fc600078e0202 */
[----:B------:R-:W-:Y:S02]  /*1990*/  ISETP.GT.AND P0, PT, R5, UR6, PT ;  /* 0x0000000605007c0c */ /* 0x000fe4000bf04270 */
[C---:B------:R-:W-:Y:S02]  /*19a0*/  ISETP.NE.AND P1, PT, R0.reuse, RZ, PT ;  /* 0x000000ff0000720c */ /* 0x040fe40003f25270 */
[----:B------:R-:W-:Y:S02]  /*19b0*/  ISETP.NE.AND P0, PT, R0, RZ, P0 ;  /* 0x000000ff0000720c */ /* 0x000fe40000705270 */
[----:B------:R-:W-:Y:S02]  /*19c0*/  FSEL R5, RZ, 1.875, P1 ;  /* 0x3ff00000ff057808 */ /* 0x000fe40000800000 */
[----:B------:R-:W-:-:S06]  /*19d0*/  FSEL R7, RZ, 1.875, !P0 ;  /* 0x3ff00000ff077808 */ /* 0x000fcc0004000000 */
[----:B------:R-:W-:-:S07]  /*19e0*/  DADD R4, R4, R6 ;  /* 0x0000000004047229 */ /* 0x000fce0000000006 */
[----:B------:R4:W-:Y:S04]  /*19f0*/  STS.64 [R3+0x20], R4 ;  /* 0x0000200403007388 */ /* 0x0009e80000000a00 */
.L_x_11:
[C---:B------:R-:W-:Y:S01]  /*1a00*/  ISETP.GE.U32.AND P0, PT, R17.reuse, R24, PT ;  /* 0x000000181100720c */ /* 0x040fe20003f06070 */
[----:B------:R-:W-:Y:S01]  /*1a10*/  BSSY.RECONVERGENT B0, `(.L_x_14) ;  /* 0x0000017000007945 */ /* 0x000fe20003800200 */
[----:B------:R-:W-:Y:S02]  /*1a20*/  ISETP.NE.AND P2, PT, R17, RZ, PT ;  /* 0x000000ff1100720c */ /* 0x000fe40003f45270 */
[----:B------:R-:W-:Y:S02]  /*1a30*/  P2R R25, PR, RZ, 0x1 ;  /* 0x00000001ff197803 */ /* 0x000fe40000000000 */
[----:B------:R-:W-:-:S07]  /*1a40*/  P2R R0, PR, RZ, 0x4 ;  /* 0x00000004ff007803 */ /* 0x000fce0000000000 */
[----:B------:R-:W-:Y:S05]  /*1a50*/  @P0 BRA `(.L_x_15) ;  /* 0x0000000000480947 */ /* 0x000fea0003800000 */
[C---:B------:R-:W-:Y:S01]  /*1a60*/  LEA R8, R22.reuse, UR44, 0x2 ;  /* 0x0000002c16087c11 */ /* 0x040fe2000f8e10ff */
[----:B------:R-:W5:Y:S01]  /*1a70*/  LDCU UR4, c[0x0][0x388] ;  /* 0x00007100ff0477ac */ /* 0x000f620008000800 */
[----:B------:R-:W0:Y:S01]  /*1a80*/  S2UR UR5, SR_CgaCtaId ;  /* 0x00000000000579c3 */ /* 0x000e220000008800 */
[----:B------:R-:W-:Y:S01]  /*1a90*/  ISETP.NE.AND P1, PT, R22, RZ, PT ;  /* 0x000000ff1600720c */ /* 0x000fe20003f25270 */
[----:B-1234-:R-:W-:Y:S01]  /*1aa0*/  IMAD.MOV.U32 R4, RZ, RZ, RZ ;  /* 0x000000ffff047224 */ /* 0x01efe200078e00ff */
[----:B------:R-:W-:Y:S01]  /*1ab0*/  LDS R0, [R8+-0x4] ;  /* 0xfffffc0008007984 */ /* 0x000fe20000000800 */
[----:B------:R-:W-:Y:S01]  /*1ac0*/  IMAD.MOV.U32 R6, RZ, RZ, RZ ;  /* 0x000000ffff067224 */ /* 0x000fe200078e00ff */
[----:B------:R-:W-:Y:S02]  /*1ad0*/  FSEL R5, RZ, 1.875, P1 ;  /* 0x3ff00000ff057808 */ /* 0x000fe40000800000 */
[----:B------:R-:W1:Y:S02]  /*1ae0*/  LDS R3, [R8] ;  /* 0x0000000008037984 */ /* 0x000e640000000800 */
[----:B-1----:R-:W-:-:S05]  /*1af0*/  IMAD.IADD R0, R0, 0x1, -R3 ;  /* 0x0000000100007824 */ /* 0x002fca00078e0a03 */
[----:B-----5:R-:W-:Y:S01]  /*1b00*/  ISETP.GT.AND P0, PT, R0, UR4, PT ;  /* 0x0000000400007c0c */ /* 0x020fe2000bf04270 */
[----:B------:R-:W-:Y:S02]  /*1b10*/  UMOV UR4, 0x400 ;  /* 0x0000040000047882 */ /* 0x000fe40000000000 */
[----:B0-----:R-:W-:Y:S01]  /*1b20*/  ULEA UR4, UR5, UR4, 0x18 ;  /* 0x0000000405047291 */ /* 0x001fe2000f8ec0ff */
[----:B------:R-:W-:-:S04]  /*1b30*/  ISETP.NE.AND P0, PT, R22, RZ, P0 ;  /* 0x000000ff1600720c */ /* 0x000fc80000705270 */
[----:B------:R-:W-:Y:S02]  /*1b40*/  FSEL R7, RZ, 1.875, !P0 ;  /* 0x3ff00000ff077808 */ /* 0x000fe40004000000 */
[----:B------:R-:W-:-:S04]  /*1b50*/  LEA R3, R22, UR4, 0x3 ;  /* 0x0000000416037c11 */ /* 0x000fc8000f8e18ff */
[----:B------:R-:W-:-:S07]  /*1b60*/  DADD R4, R4, R6 ;  /* 0x0000000004047229 */ /* 0x000fce0000000006 */
[----:B------:R0:W-:Y:S04]  /*1b70*/  STS.64 [R3+0x20], R4 ;  /* 0x0000200403007388 */ /* 0x0001e80000000a00 */
.L_x_15:
[----:B0-----:R-:W-:Y:S05]  /*1b80*/  BSYNC.RECONVERGENT B0 ;  /* 0x0000000000007941 */ /* 0x001fea0003800200 */
.L_x_14:
[----:B------:R-:W-:Y:S04]  /*1b90*/  BSSY.RECONVERGENT B7, `(.L_x_16) ;  /* 0x00002ba000077945 */ /* 0x000fe80003800200 */
[----:B------:R-:W-:Y:S05]  /*1ba0*/  @P2 BRA `(.L_x_17) ;  /* 0x0000002800e02947 */ /* 0x000fea0003800000 */
[----:B------:R-:W0:Y:S01]  /*1bb0*/  S2UR UR5, SR_CgaCtaId ;  /* 0x00000000000579c3 */ /* 0x000e220000008800 */
[----:B------:R-:W-:Y:S01]  /*1bc0*/  UMOV UR4, 0x400 ;  /* 0x0000040000047882 */ /* 0x000fe20000000000 */
[----:B------:R-:W-:Y:S01]  /*1bd0*/  MOV R8, 0x1b0 ;  /* 0x000001b000087802 */ /* 0x000fe20000000f00 */
[----:B------:R-:W-:Y:S01]  /*1be0*/  IMAD.U32 R6, RZ, RZ, UR39 ;  /* 0x00000027ff067e24 */ /* 0x000fe2000f8e00ff */
[----:B------:R-:W-:Y:S01]  /*1bf0*/  ISETP.GE.AND P0, PT, R23, 0x2, PT ;  /* 0x000000021700780c */ /* 0x000fe20003f06270 */
[----:B-1----:R-:W-:-:S03]  /*1c00*/  IMAD.U32 R7, RZ, RZ, UR40 ;  /* 0x00000028ff077e24 */ /* 0x002fc6000f8e00ff */
[----:B------:R-:W1:Y:S01]  /*1c10*/  LDC.64 R8, c[0x4][R8] ;  /* 0x0100000008087b82 */ /* 0x000e620000000a00 */
[----:B------:R-:W-:Y:S01]  /*1c20*/  P2R R0, PR, RZ, 0x1 ;  /* 0x00000001ff007803 */ /* 0x000fe20000000000 */
[----:B0-----:R-:W-:-:S09]  /*1c30*/  ULEA UR4, UR5, UR4, 0x18 ;  /* 0x0000000405047291 */ /* 0x001fd2000f8ec0ff */
[----:B--23--:R-:W0:Y:S02]  /*1c40*/  LDS.64 R10, [UR4+0x20] ;  /* 0x00002004ff0a7984 */ /* 0x00ce240008000a00 */
[----:B------:R-:W4:Y:S02]  /*1c50*/  LDCU.64 UR4, c[0x4][0x198] ;  /* 0x01003300ff0477ac */ /* 0x000f240008000a00 */
[----:B----4-:R-:W-:Y:S01]  /*1c60*/  MOV R4, UR4 ;  /* 0x0000000400047c02 */ /* 0x010fe20008000f00 */
[----:B------:R-:W-:Y:S01]  /*1c70*/  IMAD.U32 R5, RZ, RZ, UR5 ;  /* 0x00000005ff057e24 */ /* 0x000fe2000f8e00ff */
[----:B01----:R0:W-:Y:S06]  /*1c80*/  STL.64 [R1], R10 ;  /* 0x0000000a01007387 */ /* 0x0031ec0000100a00 */
[----:B------:R-:W-:-:S07]  /*1c90*/  LEPC R20, `(.L_x_18) ;  /* 0x000000001014794e */ /* 0x000fce0000000000 */
[----:B0-----:R-:W-:Y:S05]  /*1ca0*/  CALL.ABS.NOINC R8 ;  /* 0x0000000008007343 */ /* 0x001fea0003c00000 */
.L_x_18:
[----:B------:R-:W-:-:S13]  /*1cb0*/  ISETP.GE.AND P6, PT, R23, 0x2, PT ;  /* 0x000000021700780c */ /* 0x000fda0003fc6270 */
[----:B------:R-:W-:Y:S05]  /*1cc0*/  @!P6 BRA `(.L_x_19) ;  /* 0x0000000c00f8e947 */ /* 0x000fea0003800000 */
[----:B------:R-:W0:Y:S01]  /*1cd0*/  LDCU UR4, c[0x0][0x390] ;  /* 0x00007200ff0477ac */ /* 0x000e220008000800 */
[----:B------:R-:W-:Y:S01]  /*1ce0*/  HFMA2 R27, -RZ, RZ, 0, 5.9604644775390625e-08 ;  /* 0x00000001ff1b7431 */ /* 0x000fe200000001ff */
[----:B0-----:R-:W-:-:S04]  /*1cf0*/  UIADD3 UR4, UPT, UPT, UR4, -0x2, URZ ;  /* 0xfffffffe04047890 */ /* 0x001fc8000fffe0ff */
[----:B------:R-:W-:-:S09]  /*1d00*/  UISETP.GE.U32.AND UP0, UPT, UR4, 0x7, UPT ;  /* 0x000000070400788c */ /* 0x000fd2000bf06070 */
[----:B------:R-:W-:Y:S05]  /*1d10*/  BRA.U !UP0, `(.L_x_20) ;  /* 0x0000000508dc7547 */ /* 0x000fea000b800000 */
[----:B------:R-:W-:Y:S01]  /*1d20*/  BSSY.RECONVERGENT B6, `(.L_x_20) ;  /* 0x0000076000067945 */ /* 0x000fe20003800200 */
[----:B------:R-:W-:-:S07]  /*1d30*/  IMAD.MOV.U32 R27, RZ, RZ, 0x1 ;  /* 0x00000001ff1b7424 */ /* 0x000fce00078e00ff */
.L_x_29:
[----:B0-----:R-:W0:Y:S01]  /*1d40*/  S2UR UR5, SR_CgaCtaId ;  /* 0x00000000000579c3 */ /* 0x001e220000008800 */
[----:B------:R-:W-:Y:S01]  /*1d50*/  UMOV UR4, 0x400 ;  /* 0x0000040000047882 */ /* 0x000fe20000000000 */
[----:B------:R-:W-:Y:S01]  /*1d60*/  MOV R8, 0x1b0 ;  /* 0x000001b000087802 */ /* 0x000fe20000000f00 */
[----:B------:R-:W-:Y:S01]  /*1d70*/  IMAD.U32 R7, RZ, RZ, UR40 ;  /* 0x00000028ff077e24 */ /* 0x000fe2000f8e00ff */
[----:B------:R-:W-:-:S04]  /*1d80*/  MOV R6, UR39 ;  /* 0x0000002700067c02 */ /* 0x000fc80008000f00 */
[----:B------:R-:W1:Y:S01]  /*1d90*/  LDC.64 R8, c[0x4][R8] ;  /* 0x0100000008087b82 */ /* 0x000e620000000a00 */
[----:B0-----:R-:W-:-:S06]  /*1da0*/  ULEA UR4, UR5, UR4, 0x18 ;  /* 0x0000000405047291 */ /* 0x001fcc000f8ec0ff */
[----:B------:R-:W-:-:S05]  /*1db0*/  LEA R26, R27, UR4, 0x3 ;  /* 0x000000041b1a7c11 */ /* 0x000fca000f8e18ff */
[----:B------:R-:W0:Y:S01]  /*1dc0*/  LDS.64 R10, [R26+0x20] ;  /* 0x000020001a0a7984 */ /* 0x000e220000000a00 */
[----:B------:R-:W2:Y:S02]  /*1dd0*/  LDCU.64 UR4, c[0x4][0x198] ;  /* 0x01003300ff0477ac */ /* 0x000ea40008000a00 */
[----:B--2---:R-:W-:Y:S02]  /*1de0*/  IMAD.U32 R4, RZ, RZ, UR4 ;  /* 0x00000004ff047e24 */ /* 0x004fe4000f8e00ff */
[----:B------:R-:W-:Y:S01]  /*1df0*/  IMAD.U32 R5, RZ, RZ, UR5 ;  /* 0x00000005ff057e24 */ /* 0x000fe2000f8e00ff */
[----:B01----:R0:W-:Y:S06]  /*1e00*/  STL.64 [R1], R10 ;  /* 0x0000000a01007387 */ /* 0x0031ec0000100a00 */
[----:B------:R-:W-:-:S07]  /*1e10*/  LEPC R20, `(.L_x_21) ;  /* 0x000000001014794e */ /* 0x000fce0000000000 */
[----:B0-----:R-:W-:Y:S05]  /*1e20*/  CALL.ABS.NOINC R8 ;  /* 0x0000000008007343 */ /* 0x001fea0003c00000 */
.L_x_21:
[----:B------:R-:W0:Y:S01]  /*1e30*/  LDS.128 R4, [R26+0x18] ;  /* 0x000018001a047984 */ /* 0x000e220000000c00 */
[----:B------:R-:W-:Y:S01]  /*1e40*/  MOV R28, 0x1b0 ;  /* 0x000001b0001c7802 */ /* 0x000fe20000000f00 */
[----:B------:R-:W1:Y:S02]  /*1e50*/  LDCU.64 UR4, c[0x4][0x198] ;  /* 0x01003300ff0477ac */ /* 0x000e640008000a00 */
[----:B------:R-:W2:Y:S01]  /*1e60*/  LDS.64 R12, [R26+0x28] ;  /* 0x000028001a0c7984 */ /* 0x000ea20000000a00 */
[----:B------:R3:W4:Y:S01]  /*1e70*/  LDC.64 R8, c[0x4][R28] ;  /* 0x010000001c087b82 */ /* 0x0007220000000a00 */
[----:B0-----:R-:W-:Y:S01]  /*1e80*/  DADD R10, R4, R6 ;  /* 0x00000000040a7229 */ /* 0x001fe20000000006 */
[----:B-1----:R-:W-:Y:S01]  /*1e90*/  IMAD.U32 R4, RZ, RZ, UR4 ;  /* 0x00000004ff047e24 */ /* 0x002fe2000f8e00ff */
[----:B------:R-:W-:Y:S01]  /*1ea0*/  MOV R6, UR39 ;  /* 0x0000002700067c02 */ /* 0x000fe20008000f00 */
[----:B--2---:R3:W-:Y:S01]  /*1eb0*/  STL.64 [R1], R12 ;  /* 0x0000000c01007387 */ /* 0x0047e20000100a00 */
[----:B------:R-:W-:-:S02]  /*1ec0*/  IMAD.U32 R5, RZ, RZ, UR5 ;  /* 0x00000005ff057e24 */ /* 0x000fc4000f8e00ff */
[----:B------:R-:W-:Y:S01]  /*1ed0*/  IMAD.U32 R7, RZ, RZ, UR40 ;  /* 0x00000028ff077e24 */ /* 0x000fe2000f8e00ff */
[----:B------:R3:W-:Y:S06]  /*1ee0*/  STS.64 [R26+0x20], R10 ;  /* 0x0000200a1a007388 */ /* 0x0007ec0000000a00 */
[----:B------:R-:W-:-:S07]  /*1ef0*/  LEPC R20, `(.L_x_22) ;  /* 0x000000001014794e */ /* 0x000fce0000000000 */
[----:B---34-:R-:W-:Y:S05]  /*1f00*/  CALL.ABS.NOINC R8 ;  /* 0x0000000008007343 */ /* 0x018fea0003c00000 */
.L_x_22:
[----:B------:R-:W-:Y:S01]  /*1f10*/  LDS.64 R12, [R26+0x20] ;  /* 0x000020001a0c7984 */ /* 0x000fe20000000a00 */
[----:B------:R-:W0:Y:S01]  /*1f20*/  LDCU.64 UR4, c[0x4][0x198] ;  /* 0x01003300ff0477ac */ /* 0x000e220008000a00 */
[----:B------:R-:W-:Y:S01]  /*1f30*/  MOV R6, UR39 ;  /* 0x0000002700067c02 */ /* 0x000fe20008000f00 */
[----:B------:R-:W-:Y:S01]  /*1f40*/  IMAD.U32 R7, RZ, RZ, UR40 ;  /* 0x00000028ff077e24 */ /* 0x000fe2000f8e00ff */
[----:B------:R-:W1:Y:S01]  /*1f50*/  LDS.128 R8, [R26+0x28] ;  /* 0x000028001a087984 */ /* 0x000e620000000c00 */
[----:B0-----:R-:W-:Y:S02]  /*1f60*/  IMAD.U32 R4, RZ, RZ, UR4 ;  /* 0x00000004ff047e24 */ /* 0x001fe4000f8e00ff */
[----:B------:R-:W-:Y:S01]  /*1f70*/  IMAD.U32 R5, RZ, RZ, UR5 ;  /* 0x00000005ff057e24 */ /* 0x000fe2000f8e00ff */
[----:B-1----:R-:W-:Y:S01]  /*1f80*/  DADD R12, R12, R8 ;  /* 0x000000000c0c7229 */ /* 0x002fe20000000008 */
[----:B------:R0:W-:Y:S01]  /*1f90*/  STL.64 [R1], R10 ;  /* 0x0000000a01007387 */ /* 0x0001e20000100a00 */
[----:B------:R0:W1:Y:S05]  /*1fa0*/  LDC.64 R8, c[0x4][R28] ;  /* 0x010000001c087b82 */ /* 0x00006a0000000a00 */
[----:B------:R0:W-:Y:S04]  /*1fb0*/  STS.64 [R26+0x28], R12 ;  /* 0x0000280c1a007388 */ /* 0x0001e80000000a00 */
[----:B------:R-:W-:-:S07]  /*1fc0*/  LEPC R20, `(.L_x_23) ;  /* 0x000000001014794e */ /* 0x000fce0000000000 */
[----:B01----:R-:W-:Y:S05]  /*1fd0*/  CALL.ABS.NOINC R8 ;  /* 0x0000000008007343 */ /* 0x003fea0003c00000 */
.L_x_23:
[----:B------:R-:W0:Y:S01]  /*1fe0*/  LDS.128 R4, [R26+0x28] ;  /* 0x000028001a047984 */ /* 0x000e220000000c00 */
[----:B------:R1:W2:Y:S01]  /*1ff0*/  LDC.64 R8, c[0x4][R28] ;  /* 0x010000001c087b82 */ /* 0x0002a20000000a00 */
[----:B------:R-:W3:Y:S02]  /*2000*/  LDCU.64 UR4, c[0x4][0x198] ;  /* 0x01003300ff0477ac */ /* 0x000ee40008000a00 */
[----:B------:R-:W4:Y:S01]  /*2010*/  LDS.64 R12, [R26+0x38] ;  /* 0x000038001a0c7984 */ /* 0x000f220000000a00 */
[----:B0-----:R-:W-:Y:S01]  /*2020*/  DADD R10, R4, R6 ;  /* 0x00000000040a7229 */ /* 0x001fe20000000006 */
[----:B---3--:R-:W-:Y:S01]  /*2030*/  IMAD.U32 R4, RZ, RZ, UR4 ;  /* 0x00000004ff047e24 */ /* 0x008fe2000f8e00ff */
[----:B------:R-:W-:Y:S01]  /*2040*/  MOV R6, UR39 ;  /* 0x0000002700067c02 */ /* 0x000fe20008000f00 */
[----:B----4-:R1:W-:Y:S01]  /*2050*/  STL.64 [R1], R12 ;  /* 0x0000000c01007387 */ /* 0x0103e20000100a00 */
[----:B------:R-:W-:Y:S02]  /*2060*/  IMAD.U32 R5, RZ, RZ, UR5 ;  /* 0x00000005ff057e24 */ /* 0x000fe4000f8e00ff */
[----:B------:R-:W-:Y:S01]  /*2070*/  IMAD.U32 R7, RZ, RZ, UR40 ;  /* 0x00000028ff077e24 */ /* 0x000fe2000f8e00ff */
[----:B------:R1:W-:Y:S06]  /*2080*/  STS.64 [R26+0x30], R10 ;  /* 0x0000300a1a007388 */ /* 0x0003ec0000000a00 */
[----:B------:R-:W-:-:S07]  /*2090*/  LEPC R20, `(.L_x_24) ;  /* 0x000000001014794e */ /* 0x000fce0000000000 */
[----:B-12---:R-:W-:Y:S05]  /*20a0*/  CALL.ABS.NOINC R8 ;  /* 0x0000000008007343 */ /* 0x006fea0003c00000 */
.L_x_24:
        /* <DEDUP_REMOVED lines=13> */
.L_x_25:
        /* <DEDUP_REMOVED lines=13> */
.L_x_26:
        /* <DEDUP_REMOVED lines=13> */
.L_x_27:
[----:B------:R-:W0:Y:S01]  /*2320*/  LDS.128 R4, [R26+0x48] ;  /* 0x000048001a047984 */ /* 0x000e220000000c00 */
[----:B------:R-:W1:Y:S01]  /*2330*/  LDC.64 R28, c[0x4][R28] ;  /* 0x010000001c1c7b82 */ /* 0x000e620000000a00 */
[----:B------:R-:W2:Y:S02]  /*2340*/  LDCU.64 UR4, c[0x4][0x198] ;  /* 0x01003300ff0477ac */ /* 0x000ea40008000a00 */
[----:B------:R-:W3:Y:S01]  /*2350*/  LDS.64 R10, [R26+0x58] ;  /* 0x000058001a0a7984 */ /* 0x000ee20000000a00 */
[----:B0-----:R-:W-:Y:S01]  /*2360*/  DADD R8, R4, R6 ;  /* 0x0000000004087229 */ /* 0x001fe20000000006 */
[----:B--2---:R-:W-:Y:S01]  /*2370*/  IMAD.U32 R4, RZ, RZ, UR4 ;  /* 0x00000004ff047e24 */ /* 0x004fe2000f8e00ff */
[----:B------:R-:W-:Y:S01]  /*2380*/  MOV R6, UR39 ;  /* 0x0000002700067c02 */ /* 0x000fe20008000f00 */
[----:B---3--:R0:W-:Y:S01]  /*2390*/  STL.64 [R1], R10 ;  /* 0x0000000a01007387 */ /* 0x0081e20000100a00 */
[----:B------:R-:W-:Y:S02]  /*23a0*/  IMAD.U32 R5, RZ, RZ, UR5 ;  /* 0x00000005ff057e24 */ /* 0x000fe4000f8e00ff */
[----:B------:R-:W-:Y:S01]  /*23b0*/  IMAD.U32 R7, RZ, RZ, UR40 ;  /* 0x00000028ff077e24 */ /* 0x000fe2000f8e00ff */
[----:B------:R0:W-:Y:S06]  /*23c0*/  STS.64 [R26+0x50], R8 ;  /* 0x000050081a007388 */ /* 0x0001ec0000000a00 */
[----:B------:R-:W-:-:S07]  /*23d0*/  LEPC R20, `(.L_x_28) ;  /* 0x000000001014794e */ /* 0x000fce0000000000 */
[----:B01----:R-:W-:Y:S05]  /*23e0*/  CALL.ABS.NOINC R28 ;  /* 0x000000001c007343 */ /* 0x003fea0003c00000 */
.L_x_28:
[----:B------:R-:W-:Y:S01]  /*23f0*/  LDS.64 R4, [R26+0x50] ;  /* 0x000050001a047984 */ /* 0x000fe20000000a00 */
[----:B------:R-:W-:Y:S01]  /*2400*/  ULOP3.LUT UR4, UR46, 0xfffffff8, URZ, 0xc0, !UPT ;  /* 0xfffffff82e047892 */ /* 0x000fe2000f8ec0ff */
[C---:B------:R-:W-:Y:S02]  /*2410*/  VIADD R0, R27.reuse, 0x7 ;  /* 0x000000071b007836 */ /* 0x040fe40000000000 */
[----:B------:R-:W0:Y:S01]  /*2420*/  LDS.64 R6, [R26+0x58] ;  /* 0x000058001a067984 */ /* 0x000e220000000a00 */
[----:B------:R-:W-:Y:S02]  /*2430*/  VIADD R27, R27, 0x8 ;  /* 0x000000081b1b7836 */ /* 0x000fe40000000000 */
[----:B------:R-:W-:Y:S01]  /*2440*/  ISETP.NE.AND P0, PT, R0, UR4, PT ;  /* 0x0000000400007c0c */ /* 0x000fe2000bf05270 */
[----:B0-----:R-:W-:-:S07]  /*2450*/  DADD R4, R4, R6 ;  /* 0x0000000004047229 */ /* 0x001fce0000000006 */
[----:B------:R0:W-:Y:S05]  /*2460*/  STS.64 [R26+0x58], R4 ;  /* 0x000058041a007388 */ /* 0x0001ea0000000a00 */
[----:B------:R-:W-:Y:S05]  /*2470*/  @P0 BRA `(.L_x_29) ;  /* 0xfffffff800300947 */ /* 0x000fea000383ffff */
[----:B------:R-:W-:Y:S05]  /*2480*/  BSYNC.RECONVERGENT B6 ;  /* 0x0000000000067941 */ /* 0x000fea0003800200 */
.L_x_20:
[----:B------:R-:W-:-:S09]  /*2490*/  ULOP3.LUT UP0, URZ, UR46, 0x7, URZ, 0xc0, !UPT ;  /* 0x000000072eff7892 */ /* 0x000fd2000f80c0ff */
[----:B------:R-:W-:Y:S05]  /*24a0*/  BRA.U !UP0, `(.L_x_19) ;  /* 0x0000000908007547 */ /* 0x000fea000b800000 */
[----:B------:R-:W-:-:S04]  /*24b0*/  ULOP3.LUT UR4, UR48, 0x7, URZ, 0xc0, !UPT ;  /* 0x0000000730047892 */ /* 0x000fc8000f8ec0ff */
[----:B------:R-:W-:-:S04]  /*24c0*/  UIADD3 UR4, UPT, UPT, UR4, -0x1, URZ ;  /* 0xffffffff04047890 */ /* 0x000fc8000fffe0ff */
[----:B------:R-:W-:-:S09]  /*24d0*/  UISETP.GE.U32.AND UP0, UPT, UR4, 0x3, UPT ;  /* 0x000000030400788c */ /* 0x000fd2000bf06070 */
[----:B------:R-:W-:Y:S05]  /*24e0*/  BRA.U !UP0, `(.L_x_30) ;  /* 0x0000000108fc7547 */ /* 0x000fea000b800000 */
[----:B------:R-:W1:Y:S01]  /*24f0*/  S2UR UR5, SR_CgaCtaId ;  /* 0x00000000000579c3 */ /* 0x000e620000008800 */
[----:B------:R-:W-:Y:S01]  /*2500*/  UMOV UR4, 0x400 ;  /* 0x0000040000047882 */ /* 0x000fe20000000000 */
[----:B------:R-:W-:Y:S01]  /*2510*/  MOV R8, 0x1b0 ;  /* 0x000001b000087802 */ /* 0x000fe20000000f00 */
[----:B------:R-:W-:Y:S02]  /*2520*/  IMAD.U32 R6, RZ, RZ, UR39 ;  /* 0x00000027ff067e24 */ /* 0x000fe4000f8e00ff */
[----:B------:R-:W-:-:S03]  /*2530*/  IMAD.U32 R7, RZ, RZ, UR40 ;  /* 0x00000028ff077e24 */ /* 0x000fc6000f8e00ff */
[----:B------:R-:W2:Y:S01]  /*2540*/  LDC.64 R8, c[0x4][R8] ;  /* 0x0100000008087b82 */ /* 0x000ea20000000a00 */
[----:B-1----:R-:W-:-:S06]  /*2550*/  ULEA UR4, UR5, UR4, 0x18 ;  /* 0x0000000405047291 */ /* 0x002fcc000f8ec0ff */
[----:B0-----:R-:W-:-:S05]  /*2560*/  LEA R26, R27, UR4, 0x3 ;  /* 0x000000041b1a7c11 */ /* 0x001fca000f8e18ff */
[----:B------:R-:W0:Y:S01]  /*2570*/  LDS.64 R10, [R26+0x20] ;  /* 0x000020001a0a7984 */ /* 0x000e220000000a00 */
[----:B------:R-:W1:Y:S02]  /*2580*/  LDCU.64 UR4, c[0x4][0x198] ;  /* 0x01003300ff0477ac */ /* 0x000e640008000a00 */
[----:B-1----:R-:W-:Y:S01]  /*2590*/  MOV R4, UR4 ;  /* 0x0000000400047c02 */ /* 0x002fe20008000f00 */
[----:B------:R-:W-:Y:S01]  /*25a0*/  IMAD.U32 R5, RZ, RZ, UR5 ;  /* 0x00000005ff057e24 */ /* 0x000fe2000f8e00ff */
[----:B0-2---:R0:W-:Y:S06]  /*25b0*/  STL.64 [R1], R10 ;  /* 0x0000000a01007387 */ /* 0x0051ec0000100a00 */
[----:B------:R-:W-:-:S07]  /*25c0*/  LEPC R20, `(.L_x_31) ;  /* 0x000000001014794e */ /* 0x000fce0000000000 */
[----:B0-----:R-:W-:Y:S05]  /*25d0*/  CALL.ABS.NOINC R8 ;  /* 0x0000000008007343 */ /* 0x001fea0003c00000 */
.L_x_31:
[----:B------:R-:W-:Y:S01]  /*25e0*/  LDS.64 R10, [R26+0x18] ;  /* 0x000018001a0a7984 */ /* 0x000fe20000000a00 */
[----:B------:R-:W-:Y:S01]  /*25f0*/  MOV R28, 0x1b0 ;  /* 0x000001b0001c7802 */ /* 0x000fe20000000f00 */
[----:B------:R-:W0:Y:S01]  /*2600*/  LDCU.64 UR4, c[0x4][0x198] ;  /* 0x01003300ff0477ac */ /* 0x000e220008000a00 */
[----:B------:R-:W-:Y:S01]  /*2610*/  IMAD.U32 R6, RZ, RZ, UR39 ;  /* 0x00000027ff067e24 */ /* 0x000fe2000f8e00ff */
[----:B------:R-:W1:Y:S01]  /*2620*/  LDS.64 R4, [R26+0x20] ;  /* 0x000020001a047984 */ /* 0x000e620000000a00 */
[----:B------:R2:W3:Y:S01]  /*2630*/  LDC.64 R8, c[0x4][R28] ;  /* 0x010000001c087b82 */ /* 0x0004e20000000a00 */
[----:B------:R-:W-:Y:S02]  /*2640*/  IMAD.U32 R7, RZ, RZ, UR40 ;  /* 0x00000028ff077e24 */ /* 0x000fe4000f8e00ff */
[----:B------:R-:W4:Y:S01]  /*2650*/  LDS.64 R12, [R26+0x28] ;  /* 0x000028001a0c7984 */ /* 0x000f220000000a00 */
[----:B-1----:R-:W-:Y:S01]  /*2660*/  DADD R10, R10, R4 ;  /* 0x000000000a0a7229 */ /* 0x002fe20000000004 */
[----:B0-----:R-:W-:Y:S01]  /*2670*/  MOV R4, UR4 ;  /* 0x0000000400047c02 */ /* 0x001fe20008000f00 */
[----:B------:R-:W-:Y:S01]  /*2680*/  IMAD.U32 R5, RZ, RZ, UR5 ;  /* 0x00000005ff057e24 */ /* 0x000fe2000f8e00ff */
[----:B----4-:R2:W-:Y:S04]  /*2690*/  STL.64 [R1], R12 ;  /* 0x0000000c01007387 */ /* 0x0105e80000100a00 */
[----:B------:R2:W-:Y:S04]  /*26a0*/  STS.64 [R26+0x20], R10 ;  /* 0x0000200a1a007388 */ /* 0x0005e80000000a00 */
[----:B------:R-:W-:-:S07]  /*26b0*/  LEPC R20, `(.L_x_32) ;  /* 0x000000001014794e */ /* 0x000fce0000000000 */
[----:B--23--:R-:W-:Y:S05]  /*26c0*/  CALL.ABS.NOINC R8 ;  /* 0x0000000008007343 */ /* 0x00cfea0003c00000 */
.L_x_32:
[----:B------:R-:W-:Y:S01]  /*26d0*/  LDS.64 R10, [R26+0x20] ;  /* 0x000020001a0a7984 */ /* 0x000fe20000000a00 */
[----:B------:R0:W1:Y:S01]  /*26e0*/  LDC.64 R8, c[0x4][R28] ;  /* 0x010000001c087b82 */ /* 0x0000620000000a00 */
[----:B------:R-:W2:Y:S01]  /*26f0*/  LDCU.64 UR4, c[0x4][0x198] ;  /* 0x01003300ff0477ac */ /* 0x000ea20008000a00 */
[----:B------:R-:W-:Y:S01]  /*2700*/  IMAD.U32 R6, RZ, RZ, UR39 ;  /* 0x00000027ff067e24 */ /* 0x000fe2000f8e00ff */
[----:B------:R-:W3:Y:S01]  /*2710*/  LDS.64 R4, [R26+0x28] ;  /* 0x000028001a047984 */ /* 0x000ee20000000a00 */
[----:B------:R-:W-:-:S03]  /*2720*/  IMAD.U32 R7, RZ, RZ, UR40 ;  /* 0x00000028ff077e24 */ /* 0x000fc6000f8e00ff */
[----:B------:R-:W4:Y:S01]  /*2730*/  LDS.64 R12, [R26+0x30] ;  /* 0x000030001a0c7984 */ /* 0x000f220000000a00 */
[----:B---3--:R-:W-:Y:S01]  /*2740*/  DADD R10, R10, R4 ;  /* 0x000000000a0a7229 */ /* 0x008fe20000000004 */
[----:B--2---:R-:W-:Y:S01]  /*2750*/  MOV R4, UR4 ;  /* 0x0000000400047c02 */ /* 0x004fe20008000f00 */
[----:B------:R-:W-:Y:S01]  /*2760*/  IMAD.U32 R5, RZ, RZ, UR5 ;  /* 0x00000005ff057e24 */ /* 0x000fe2000f8e00ff */
[----:B----4-:R0:W-:Y:S04]  /*2770*/  STL.64 [R1], R12 ;  /* 0x0000000c01007387 */ /* 0x0101e80000100a00 */
[----:B-1----:R0:W-:Y:S04]  /*2780*/  STS.64 [R26+0x28], R10 ;  /* 0x0000280a1a007388 */ /* 0x0021e80000000a00 */
[----:B------:R-:W-:-:S07]  /*2790*/  LEPC R20, `(.L_x_33) ;  /* 0x000000001014794e */ /* 0x000fce0000000000 */
[----:B0-----:R-:W-:Y:S05]  /*27a0*/  CALL.ABS.NOINC R8 ;  /* 0x0000000008007343 */ /* 0x001fea0003c00000 */
.L_x_33:
        /* <DEDUP_REMOVED lines=14> */
.L_x_34:
[----:B------:R-:W-:Y:S01]  /*2890*/  LDS.64 R4, [R26+0x30] ;  /* 0x000030001a047984 */ /* 0x000fe20000000a00 */
[----:B------:R-:W-:-:S03]  /*28a0*/  IADD3 R27, PT, PT, R27, 0x4, RZ ;  /* 0x000000041b1b7810 */ /* 0x000fc60007ffe0ff */
[----:B------:R-:W0:Y:S02]  /*28b0*/  LDS.64 R6, [R26+0x38] ;  /* 0x000038001a067984 */ /* 0x000e240000000a00 */
[----:B0-----:R-:W-:-:S07]  /*28c0*/  DADD R4, R4, R6 ;  /* 0x0000000004047229 */ /* 0x001fce0000000006 */
[----:B------:R1:W-:Y:S04]  /*28d0*/  STS.64 [R26+0x38], R4 ;  /* 0x000038041a007388 */ /* 0x0003e80000000a00 */
.L_x_30:
[----:B------:R-:W-:-:S09]  /*28e0*/  ULOP3.LUT UP0, URZ, UR48, 0x3, URZ, 0xc0, !UPT ;  /* 0x0000000330ff7892 */ /* 0x000fd2000f80c0ff */
[----:B------:R-:W-:Y:S05]  /*28f0*/  BRA.U !UP0, `(.L_x_19) ;  /* 0x0000000108ec7547 */ /* 0x000fea000b800000 */
[----:B------:R-:W-:-:S04]  /*2900*/  ULOP3.LUT UR4, UR49, 0x3, URZ, 0xc0, !UPT ;  /* 0x0000000331047892 */ /* 0x000fc8000f8ec0ff */
[----:B------:R-:W-:-:S09]  /*2910*/  UISETP.NE.AND UP0, UPT, UR4, 0x1, UPT ;  /* 0x000000010400788c */ /* 0x000fd2000bf05270 */
[----:B------:R-:W-:Y:S05]  /*2920*/  BRA.U !UP0, `(.L_x_35) ;  /* 0x00000001088c7547 */ /* 0x000fea000b800000 */
[----:B------:R-:W2:Y:S01]  /*2930*/  S2UR UR5, SR_CgaCtaId ;  /* 0x00000000000579c3 */ /* 0x000ea20000008800 */
[----:B------:R-:W-:Y:S01]  /*2940*/  UMOV UR4, 0x400 ;  /* 0x0000040000047882 */ /* 0x000fe20000000000 */
[----:B------:R-:W-:Y:S01]  /*2950*/  MOV R8, 0x1b0 ;  /* 0x000001b000087802 */ /* 0x000fe20000000f00 */
[----:B------:R-:W-:Y:S01]  /*2960*/  IMAD.U32 R6, RZ, RZ, UR39 ;  /* 0x00000027ff067e24 */ /* 0x000fe2000f8e00ff */
[----:B------:R-:W-:-:S04]  /*2970*/  MOV R7, UR40 ;  /* 0x0000002800077c02 */ /* 0x000fc80008000f00 */
[----:B------:R-:W3:Y:S01]  /*2980*/  LDC.64 R8, c[0x4][R8] ;  /* 0x0100000008087b82 */ /* 0x000ee20000000a00 */
[----:B--2---:R-:W-:-:S06]  /*2990*/  ULEA UR4, UR5, UR4, 0x18 ;  /* 0x0000000405047291 */ /* 0x004fcc000f8ec0ff */
[----:B01----:R-:W-:-:S05]  /*29a0*/  LEA R26, R27, UR4, 0x3 ;  /* 0x000000041b1a7c11 */ /* 0x003fca000f8e18ff */
[----:B------:R-:W0:Y:S01]  /*29b0*/  LDS.64 R10, [R26+0x20] ;  /* 0x000020001a0a7984 */ /* 0x000e220000000a00 */
[----:B------:R-:W1:Y:S02]  /*29c0*/  LDCU.64 UR4, c[0x4][0x198] ;  /* 0x01003300ff0477ac */ /* 0x000e640008000a00 */
[----:B-1----:R-:W-:Y:S02]  /*29d0*/  IMAD.U32 R4, RZ, RZ, UR4 ;  /* 0x00000004ff047e24 */ /* 0x002fe4000f8e00ff */
[----:B------:R-:W-:Y:S01]  /*29e0*/  IMAD.U32 R5, RZ, RZ, UR5 ;  /* 0x00000005ff057e24 */ /* 0x000fe2000f8e00ff */
[----:B0--3--:R0:W-:Y:S06]  /*29f0*/  STL.64 [R1], R10 ;  /* 0x0000000a01007387 */ /* 0x0091ec0000100a00 */
[----:B------:R-:W-:-:S07]  /*2a00*/  LEPC R20, `(.L_x_36) ;  /* 0x000000001014794e */ /* 0x000fce0000000000 */
[----:B0-----:R-:W-:Y:S05]  /*2a10*/  CALL.ABS.NOINC R8 ;  /* 0x0000000008007343 */ /* 0x001fea0003c00000 */
.L_x_36:
[----:B------:R-:W-:Y:S01]  /*2a20*/  LDS.64 R10, [R26+0x18] ;  /* 0x000018001a0a7984 */ /* 0x000fe20000000a00 */
[----:B------:R-:W-:Y:S01]  /*2a30*/  MOV R8, 0x1b0 ;  /* 0x000001b000087802 */ /* 0x000fe20000000f00 */
[----:B------:R-:W0:Y:S01]  /*2a40*/  LDCU.64 UR4, c[0x4][0x198] ;  /* 0x01003300ff0477ac */ /* 0x000e220008000a00 */
[----:B------:R-:W-:Y:S01]  /*2a50*/  IMAD.U32 R6, RZ, RZ, UR39 ;  /* 0x00000027ff067e24 */ /* 0x000fe2000f8e00ff */
[----:B------:R-:W1:Y:S01]  /*2a60*/  LDS.64 R4, [R26+0x20] ;  /* 0x000020001a047984 */ /* 0x000e620000000a00 */
[----:B------:R-:W-:Y:S02]  /*2a70*/  MOV R7, UR40 ;  /* 0x0000002800077c02 */ /* 0x000fe40008000f00 */
[----:B------:R-:W2:Y:S01]  /*2a80*/  LDC.64 R8, c[0x4][R8] ;  /* 0x0100000008087b82 */ /* 0x000ea20000000a00 */
[----:B------:R-:W3:Y:S01]  /*2a90*/  LDS.64 R12, [R26+0x28] ;  /* 0x000028001a0c7984 */ /* 0x000ee20000000a00 */
[----:B-1----:R-:W-:Y:S01]  /*2aa0*/  DADD R10, R10, R4 ;  /* 0x000000000a0a7229 */ /* 0x002fe20000000004 */
[----:B0-----:R-:W-:-:S02]  /*2ab0*/  IMAD.U32 R4, RZ, RZ, UR4 ;  /* 0x00000004ff047e24 */ /* 0x001fc4000f8e00ff */
[----:B---3--:R0:W-:Y:S01]  /*2ac0*/  STL.64 [R1], R12 ;  /* 0x0000000c01007387 */ /* 0x0081e20000100a00 */
[----:B------:R-:W-:-:S03]  /*2ad0*/  IMAD.U32 R5, RZ, RZ, UR5 ;  /* 0x00000005ff057e24 */ /* 0x000fc6000f8e00ff */
[----:B------:R0:W-:Y:S04]  /*2ae0*/  STS.64 [R26+0x20], R10 ;  /* 0x0000200a1a007388 */ /* 0x0001e80000000a00 */
[----:B------:R-:W-:-:S07]  /*2af0*/  LEPC R20, `(.L_x_37) ;  /* 0x000000001014794e */ /* 0x000fce0000000000 */
[----:B0-2---:R-:W-:Y:S05]  /*2b00*/  CALL.ABS.NOINC R8 ;  /* 0x0000000008007343 */ /* 0x005fea0003c00000 */
.L_x_37:
[----:B------:R-:W-:Y:S01]  /*2b10*/  LDS.64 R4, [R26+0x20] ;  /* 0x000020001a047984 */ /* 0x000fe20000000a00 */
[----:B------:R-:W-:-:S03]  /*2b20*/  VIADD R27, R27, 0x2 ;  /* 0x000000021b1b7836 */ /* 0x000fc60000000000 */
[----:B------:R-:W0:Y:S02]  /*2b30*/  LDS.64 R6, [R26+0x28] ;  /* 0x000028001a067984 */ /* 0x000e240000000a00 */
[----:B0-----:R-:W-:-:S07]  /*2b40*/  DADD R4, R4, R6 ;  /* 0x0000000004047229 */ /* 0x001fce0000000006 */
[----:B------:R2:W-:Y:S04]  /*2b50*/  STS.64 [R26+0x28], R4 ;  /* 0x000028041a007388 */ /* 0x0005e80000000a00 */
.L_x_35:
[----:B------:R-:W-:-:S09]  /*2b60*/  ULOP3.LUT UP0, URZ, UR49, 0x1, URZ, 0xc0, !UPT ;  /* 0x0000000131ff7892 */ /* 0x000fd2000f80c0ff */
[----:B------:R-:W-:Y:S05]  /*2b70*/  BRA.U !UP0, `(.L_x_19) ;  /* 0x00000001084c7547 */ /* 0x000fea000b800000 */
[----:B------:R-:W3:Y:S01]  /*2b80*/  S2UR UR5, SR_CgaCtaId ;  /* 0x00000000000579c3 */ /* 0x000ee20000008800 */
[----:B------:R-:W-:Y:S01]  /*2b90*/  UMOV UR4, 0x400 ;  /* 0x0000040000047882 */ /* 0x000fe20000000000 */
[----:B------:R-:W-:Y:S01]  /*2ba0*/  MOV R8, 0x1b0 ;  /* 0x000001b000087802 */ /* 0x000fe20000000f00 */
[----:B------:R-:W-:Y:S01]  /*2bb0*/  IMAD.U32 R7, RZ, RZ, UR40 ;  /* 0x00000028ff077e24 */ /* 0x000fe2000f8e00ff */
[----:B------:R-:W-:-:S04]  /*2bc0*/  MOV R6, UR39 ;  /* 0x0000002700067c02 */ /* 0x000fc80008000f00 */
[----:B------:R-:W4:Y:S01]  /*2bd0*/  LDC.64 R8, c[0x4][R8] ;  /* 0x0100000008087b82 */ /* 0x000f220000000a00 */
[----:B---3--:R-:W-:-:S06]  /*2be0*/  ULEA UR4, UR5, UR4, 0x18 ;  /* 0x0000000405047291 */ /* 0x008fcc000f8ec0ff */
[----:B------:R-:W-:-:S05]  /*2bf0*/  LEA R27, R27, UR4, 0x3 ;  /* 0x000000041b1b7c11 */ /* 0x000fca000f8e18ff */
[----:B------:R-:W3:Y:S01]  /*2c00*/  LDS.64 R10, [R27+0x20] ;  /* 0x000020001b0a7984 */ /* 0x000ee20000000a00 */
[----:B------:R-:W0:Y:S02]  /*2c10*/  LDCU.64 UR4, c[0x4][0x198] ;  /* 0x01003300ff0477ac */ /* 0x000e240008000a00 */
[----:B012---:R-:W-:Y:S02]  /*2c20*/  IMAD.U32 R4, RZ, RZ, UR4 ;  /* 0x00000004ff047e24 */ /* 0x007fe4000f8e00ff */
[----:B------:R-:W-:Y:S01]  /*2c30*/  IMAD.U32 R5, RZ, RZ, UR5 ;  /* 0x00000005ff057e24 */ /* 0x000fe2000f8e00ff */
[----:B---34-:R0:W-:Y:S06]  /*2c40*/  STL.64 [R1], R10 ;  /* 0x0000000a01007387 */ /* 0x0181ec0000100a00 */
[----:B------:R-:W-:-:S07]  /*2c50*/  LEPC R20, `(.L_x_38) ;  /* 0x000000001014794e */ /* 0x000fce0000000000 */
[----:B0-----:R-:W-:Y:S05]  /*2c60*/  CALL.ABS.NOINC R8 ;  /* 0x0000000008007343 */ /* 0x001fea0003c00000 */
.L_x_38:
[----:B------:R-:W-:Y:S04]  /*2c70*/  LDS.64 R4, [R27+0x18] ;  /* 0x000018001b047984 */ /* 0x000fe80000000a00 */
[----:B------:R-:W0:Y:S02]  /*2c80*/  LDS.64 R6, [R27+0x20] ;  /* 0x000020001b067984 */ /* 0x000e240000000a00 */
[----:B0-----:R-:W-:-:S07]  /*2c90*/  DADD R4, R4, R6 ;  /* 0x0000000004047229 */ /* 0x001fce0000000006 */
[----:B------:R3:W-:Y:S04]  /*2ca0*/  STS.64 [R27+0x20], R4 ;  /* 0x000020041b007388 */ /* 0x0007e80000000a00 */
.L_x_19:
[----:B---3--:R-:W3:Y:S01]  /*2cb0*/  LDC R27, c[0x0][0x390] ;  /* 0x0000e400ff1b7b82 */ /* 0x008ee20000000800 */
[----:B------:R-:W-:Y:S01]  /*2cc0*/  MOV R8, 0x1b0 ;  /* 0x000001b000087802 */ /* 0x000fe20000000f00 */
[----:B------:R-:W0:Y:S01]  /*2cd0*/  LDCU.64 UR4, c[0x4][0x1a0] ;  /* 0x01003400ff0477ac */ /* 0x000e220008000a00 */
[----:B------:R-:W-:-:S05]  /*2ce0*/  CS2R R6, SRZ ;  /* 0x0000000000067805 */ /* 0x000fca000001ff00 */
[----:B------:R-:W4:Y:S01]  /*2cf0*/  LDC.64 R8, c[0x4][R8] ;  /* 0x0100000008087b82 */ /* 0x000f220000000a00 */
[----:B012---:R-:W-:Y:S02]  /*2d00*/  IMAD.U32 R4, RZ, RZ, UR4 ;  /* 0x00000004ff047e24 */ /* 0x007fe4000f8e00ff */
[----:B------:R-:W-:Y:S01]  /*2d10*/  IMAD.U32 R5, RZ, RZ, UR5 ;  /* 0x00000005ff057e24 */ /* 0x000fe2000f8e00ff */
[----:B---3--:R-:W-:-:S04]  /*2d20*/  ISETP.GE.AND P0, PT, R27, 0x1, PT ;  /* 0x000000011b00780c */ /* 0x008fc80003f06270 */
[----:B------:R-:W-:-:S09]  /*2d30*/  P2R R0, PR, RZ, 0x1 ;  /* 0x00000001ff007803 */ /* 0x000fd20000000000 */
[----:B------:R-:W-:-:S07]  /*2d40*/  LEPC R20, `(.L_x_39) ;  /* 0x000000001014794e */ /* 0x000fce0000000000 */
[----:B----4-:R-:W-:Y:S05]  /*2d50*/  CALL.ABS.NOINC R8 ;  /* 0x0000000008007343 */ /* 0x010fea0003c00000 */
.L_x_39:
[----:B------:R-:W-:-:S13]  /*2d60*/  ISETP.GE.AND P6, PT, R27, 0x1, PT ;  /* 0x000000011b00780c */ /* 0x000fda0003fc6270 */
[----:B------:R-:W-:Y:S05]  /*2d70*/  @!P6 BRA `(.L_x_40) ;  /* 0x0000000800f0e947 */ /* 0x000fea0003800000 */
[----:B------:R-:W0:Y:S01]  /*2d80*/  LDCU UR4, c[0x0][0x390] ;  /* 0x00007200ff0477ac */ /* 0x000e220008000800 */
[----:B------:R-:W-:Y:S01]  /*2d90*/  MOV R26, RZ ;  /* 0x000000ff001a7202 */ /* 0x000fe20000000f00 */
[----:B0-----:R-:W-:-:S09]  /*2da0*/  UISETP.GE.U32.AND UP0, UPT, UR4, 0x8, UPT ;  /* 0x000000080400788c */ /* 0x001fd2000bf06070 */
[----:B------:R-:W-:Y:S05]  /*2db0*/  BRA.U !UP0, `(.L_x_41) ;  /* 0x0000000508707547 */ /* 0x000fea000b800000 */
[----:B------:R-:W-:Y:S01]  /*2dc0*/  BSSY.RECONVERGENT B6, `(.L_x_42) ;  /* 0x000005a000067945 */ /* 0x000fe20003800200 */
[----:B------:R-:W-:-:S07]  /*2dd0*/  IMAD.MOV.U32 R29, RZ, RZ, RZ ;  /* 0x000000ffff1d7224 */ /* 0x000fce00078e00ff */
.L_x_51:
[C---:B------:R-:W-:Y:S01]  /*2de0*/  LEA R0, R29.reuse, UR38, 0x2 ;  /* 0x000000261d007c11 */ /* 0x040fe2000f8e10ff */
[----:B------:R-:W0:Y:S01]  /*2df0*/  LDCU.64 UR4, c[0x4][0x1a8] ;  /* 0x01003500ff0477ac */ /* 0x000e220008000a00 */
[----:B------:R-:W-:Y:S01]  /*2e00*/  MOV R28, 0x1b0 ;  /* 0x000001b0001c7802 */ /* 0x000fe20000000f00 */
[----:B------:R-:W-:Y:S01]  /*2e10*/  IMAD.U32 R6, RZ, RZ, UR39 ;  /* 0x00000027ff067e24 */ /* 0x000fe2000f8e00ff */
[C---:B------:R-:W-:Y:S01]  /*2e20*/  LEA R26, R29.reuse, UR44, 0x2 ;  /* 0x0000002c1d1a7c11 */ /* 0x040fe2000f8e10ff */
[----:B------:R-:W-:Y:S01]  /*2e30*/  VIADD R29, R29, 0x8 ;  /* 0x000000081d1d7836 */ /* 0x000fe20000000000 */
[----:B------:R-:W1:Y:S01]  /*2e40*/  LDS R0, [R0+0x20] ;  /* 0x0000200000007984 */ /* 0x000e620000000800 */
[----:B------:R2:W3:Y:S01]  /*2e50*/  LDC.64 R8, c[0x4][R28] ;  /* 0x010000001c087b82 */ /* 0x0004e20000000a00 */
[----:B------:R-:W-:Y:S02]  /*2e60*/  IMAD.U32 R7, RZ, RZ, UR40 ;  /* 0x00000028ff077e24 */ /* 0x000fe4000f8e00ff */
[----:B------:R-:W-:-:S04]  /*2e70*/  ISETP.NE.AND P0, PT, R29, UR51, PT ;  /* 0x000000331d007c0c */ /* 0x000fc8000bf05270 */
[----:B------:R-:W-:Y:S01]  /*2e80*/  P2R R30, PR, RZ, 0x1 ;  /* 0x00000001ff1e7803 */ /* 0x000fe20000000000 */
[----:B0-----:R-:W-:Y:S01]  /*2e90*/  IMAD.U32 R4, RZ, RZ, UR4 ;  /* 0x00000004ff047e24 */ /* 0x001fe2000f8e00ff */
[----:B------:R-:W-:Y:S01]  /*2ea0*/  MOV R5, UR5 ;  /* 0x0000000500057c02 */ /* 0x000fe20008000f00 */
[----:B-1----:R2:W-:Y:S06]  /*2eb0*/  STL [R1], R0 ;  /* 0x0000000001007387 */ /* 0x0025ec0000100800 */
[----:B------:R-:W-:-:S07]  /*2ec0*/  LEPC R20, `(.L_x_43) ;  /* 0x000000001014794e */ /* 0x000fce0000000000 */
[----:B--23--:R-:W-:Y:S05]  /*2ed0*/  CALL.ABS.NOINC R8 ;  /* 0x0000000008007343 */ /* 0x00cfea0003c00000 */
.L_x_43:
[----:B------:R-:W0:Y:S01]  /*2ee0*/  LDS R0, [R26+0x4] ;  /* 0x000004001a007984 */ /* 0x000e220000000800 */
[----:B------:R1:W2:Y:S01]  /*2ef0*/  LDC.64 R8, c[0x4][R28] ;  /* 0x010000001c087b82 */ /* 0x0002a20000000a00 */
[----:B------:R-:W3:Y:S01]  /*2f00*/  LDCU.64 UR4, c[0x4][0x1a8] ;  /* 0x01003500ff0477ac */ /* 0x000ee20008000a00 */
[----:B------:R-:W-:Y:S02]  /*2f10*/  IMAD.U32 R6, RZ, RZ, UR39 ;  /* 0x00000027ff067e24 */ /* 0x000fe4000f8e00ff */
[----:B------:R-:W-:Y:S02]  /*2f20*/  IMAD.U32 R7, RZ, RZ, UR40 ;  /* 0x00000028ff077e24 */ /* 0x000fe4000f8e00ff */
[----:B---3--:R-:W-:Y:S01]  /*2f30*/  IMAD.U32 R4, RZ, RZ, UR4 ;  /* 0x00000004ff047e24 */ /* 0x008fe2000f8e00ff */
[----:B------:R-:W-:Y:S01]  /*2f40*/  MOV R5, UR5 ;  /* 0x0000000500057c02 */ /* 0x000fe20008000f00 */
[----:B0-----:R1:W-:Y:S06]  /*2f50*/  STL [R1], R0 ;  /* 0x0000000001007387 */ /* 0x0013ec0000100800 */
[----:B------:R-:W-:-:S07]  /*2f60*/  LEPC R20, `(.L_x_44) ;  /* 0x000000001014794e */ /* 0x000fce0000000000 */
[----:B-12---:R-:W-:Y:S05]  /*2f70*/  CALL.ABS.NOINC R8 ;  /* 0x0000000008007343 */ /* 0x006fea0003c00000 */
.L_x_44:
        /* <DEDUP_REMOVED lines=10> */
.L_x_45:
        /* <DEDUP_REMOVED lines=10> */
.L_x_46:
        /* <DEDUP_REMOVED lines=10> */
.L_x_47:
        /* <DEDUP_REMOVED lines=10> */
.L_x_48:
        /* <DEDUP_REMOVED lines=10> */
.L_x_49:
        /* <DEDUP_REMOVED lines=10> */
.L_x_50:
[----:B------:R-:W-:-:S13]  /*3340*/  ISETP.NE.AND P6, PT, R30, RZ, PT ;  /* 0x000000ff1e00720c */ /* 0x000fda0003fc5270 */
[----:B------:R-:W-:Y:S05]  /*3350*/  @P6 BRA `(.L_x_51) ;  /* 0xfffffff800a06947 */ /* 0x000fea000383ffff */
[----:B------:R-:W-:Y:S05]  /*3360*/  BSYNC.RECONVERGENT B6 ;  /* 0x0000000000067941 */ /* 0x000fea0003800200 */
.L_x_42:
[----:B------:R-:W-:-:S07]  /*3370*/  IMAD.U32 R26, RZ, RZ, UR51 ;  /* 0x00000033ff1a7e24 */ /* 0x000fce000f8e00ff */
.L_x_41:
[----:B------:R-:W0:Y:S02]  /*3380*/  LDCU UR4, c[0x0][0x390] ;  /* 0x00007200ff0477ac */ /* 0x000e240008000800 */
[----:B0-----:R-:W-:-:S04]  /*3390*/  ULOP3.LUT UR4, UR4, 0x7, URZ, 0xc0, !UPT ;  /* 0x0000000704047892 */ /* 0x001fc8000f8ec0ff */
[----:B------:R-:W-:-:S09]  /*33a0*/  UISETP.NE.AND UP0, UPT, UR4, URZ, UPT ;  /* 0x000000ff0400728c */ /* 0x000fd2000bf05270 */
[----:B------:R-:W-:Y:S05]  /*33b0*/  BRA.U !UP0, `(.L_x_40) ;  /* 0x0000000508607547 */ /* 0x000fea000b800000 */
[----:B------:R-:W-:-:S04]  /*33c0*/  UIADD3 UR4, UPT, UPT, UR4, -0x1, URZ ;  /* 0xffffffff04047890 */ /* 0x000fc8000fffe0ff */
[----:B------:R-:W-:-:S09]  /*33d0*/  UISETP.GE.U32.AND UP0, UPT, UR4, 0x3, UPT ;  /* 0x000000030400788c */ /* 0x000fd2000bf06070 */
[----:B------:R-:W-:Y:S05]  /*33e0*/  BRA.U !UP0, `(.L_x_52) ;  /* 0x0000000108ac7547 */ /* 0x000fea000b800000 */
[----:B------:R-:W-:Y:S01]  /*33f0*/  LEA R29, R26, UR44, 0x2 ;  /* 0x0000002c1a1d7c11 */ /* 0x000fe2000f8e10ff */
[----:B------:R-:W0:Y:S01]  /*3400*/  LDCU.64 UR4, c[0x4][0x1a8] ;  /* 0x01003500ff0477ac */ /* 0x000e220008000a00 */
[----:B------:R-:W-:Y:S01]  /*3410*/  MOV R28, 0x1b0 ;  /* 0x000001b0001c7802 */ /* 0x000fe20000000f00 */
[----:B------:R-:W-:Y:S02]  /*3420*/  IMAD.U32 R6, RZ, RZ, UR39 ;  /* 0x00000027ff067e24 */ /* 0x000fe4000f8e00ff */
[----:B------:R-:W1:Y:S01]  /*3430*/  LDS R0, [R29] ;  /* 0x000000001d007984 */ /* 0x000e620000000800 */
[----:B------:R2:W3:Y:S01]  /*3440*/  LDC.64 R8, c[0x4][R28] ;  /* 0x010000001c087b82 */ /* 0x0004e20000000a00 */
[----:B------:R-:W-:Y:S01]  /*3450*/  IMAD.U32 R7, RZ, RZ, UR40 ;  /* 0x00000028ff077e24 */ /* 0x000fe2000f8e00ff */
[----:B0-----:R-:W-:Y:S01]  /*3460*/  MOV R4, UR4 ;  /* 0x0000000400047c02 */ /* 0x001fe20008000f00 */
[----:B------:R-:W-:Y:S01]  /*3470*/  IMAD.U32 R5, RZ, RZ, UR5 ;  /* 0x00000005ff057e24 */ /* 0x000fe2000f8e00ff */
[----:B-1----:R2:W-:Y:S06]  /*3480*/  STL [R1], R0 ;  /* 0x0000000001007387 */ /* 0x0025ec0000100800 */
[----:B------:R-:W-:-:S07]  /*3490*/  LEPC R20, `(.L_x_53) ;  /* 0x000000001014794e */ /* 0x000fce0000000000 */
[----:B--23--:R-:W-:Y:S05]  /*34a0*/  CALL.ABS.NOINC R8 ;  /* 0x0000000008007343 */ /* 0x00cfea0003c00000 */
.L_x_53:
[----:B------:R-:W0:Y:S01]  /*34b0*/  LDS R0, [R29+0x4] ;  /* 0x000004001d007984 */ /* 0x000e220000000800 */
[----:B------:R1:W2:Y:S01]  /*34c0*/  LDC.64 R8, c[0x4][R28] ;  /* 0x010000001c087b82 */ /* 0x0002a20000000a00 */
[----:B------:R-:W3:Y:S01]  /*34d0*/  LDCU.64 UR4, c[0x4][0x1a8] ;  /* 0x01003500ff0477ac */ /* 0x000ee20008000a00 */
[----:B------:R-:W-:Y:S02]  /*34e0*/  IMAD.U32 R6, RZ, RZ, UR39 ;  /* 0x00000027ff067e24 */ /* 0x000fe4000f8e00ff */
[----:B------:R-:W-:Y:S01]  /*34f0*/  IMAD.U32 R7, RZ, RZ, UR40 ;  /* 0x00000028ff077e24 */ /* 0x000fe2000f8e00ff */
[----:B---3--:R-:W-:Y:S01]  /*3500*/  MOV R4, UR4 ;  /* 0x0000000400047c02 */ /* 0x008fe20008000f00 */
[----:B------:R-:W-:Y:S01]  /*3510*/  IMAD.U32 R5, RZ, RZ, UR5 ;  /* 0x00000005ff057e24 */ /* 0x000fe2000f8e00ff */
[----:B0-----:R1:W-:Y:S06]  /*3520*/  STL [R1], R0 ;  /* 0x0000000001007387 */ /* 0x0013ec0000100800 */
[----:B------:R-:W-:-:S07]  /*3530*/  LEPC R20, `(.L_x_54) ;  /* 0x000000001014794e */ /* 0x000fce0000000000 */
[----:B-12---:R-:W-:Y:S05]  /*3540*/  CALL.ABS.NOINC R8 ;  /* 0x0000000008007343 */ /* 0x006fea0003c00000 */
.L_x_54:
        /* <DEDUP_REMOVED lines=10> */
.L_x_55:
        /* <DEDUP_REMOVED lines=10> */
.L_x_56:
[----:B------:R-:W-:-:S07]  /*3690*/  IADD3 R26, PT, PT, R26, 0x4, RZ ;  /* 0x000000041a1a7810 */ /* 0x000fce0007ffe0ff */
.L_x_52:
[----:B------:R-:W-:-:S09]  /*36a0*/  UISETP.NE.AND UP0, UPT, UR50, URZ, UPT ;  /* 0x000000ff3200728c */ /* 0x000fd2000bf05270 */
[----:B------:R-:W-:Y:S05]  /*36b0*/  BRA.U !UP0, `(.L_x_40) ;  /* 0x0000000108a07547 */ /* 0x000fea000b800000 */
[----:B------:R-:W-:-:S09]  /*36c0*/  UISETP.NE.AND UP0, UPT, UR50, 0x1, UPT ;  /* 0x000000013200788c */ /* 0x000fd2000bf05270 */
[----:B------:R-:W-:Y:S05]  /*36d0*/  BRA.U !UP0, `(.L_x_57) ;  /* 0x00000001085c7547 */ /* 0x000fea000b800000 */
[----:B------:R-:W-:Y:S01]  /*36e0*/  LEA R28, R26, UR44, 0x2 ;  /* 0x0000002c1a1c7c11 */ /* 0x000fe2000f8e10ff */
[----:B------:R-:W0:Y:S01]  /*36f0*/  LDCU.64 UR4, c[0x4][0x1a8] ;  /* 0x01003500ff0477ac */ /* 0x000e220008000a00 */
[----:B------:R-:W-:Y:S01]  /*3700*/  MOV R29, 0x1b0 ;  /* 0x000001b0001d7802 */ /* 0x000fe20000000f00 */
[----:B------:R-:W-:Y:S01]  /*3710*/  IMAD.U32 R6, RZ, RZ, UR39 ;  /* 0x00000027ff067e24 */ /* 0x000fe2000f8e00ff */
[----:B------:R-:W-:Y:S01]  /*3720*/  MOV R7, UR40 ;  /* 0x0000002800077c02 */ /* 0x000fe20008000f00 */
[----:B------:R-:W1:Y:S01]  /*3730*/  LDS R0, [R28] ;  /* 0x000000001c007984 */ /* 0x000e620000000800 */
[----:B------:R2:W3:Y:S01]  /*3740*/  LDC.64 R8, c[0x4][R29] ;  /* 0x010000001d087b82 */ /* 0x0004e20000000a00 */
[----:B0-----:R-:W-:Y:S02]  /*3750*/  IMAD.U32 R4, RZ, RZ, UR4 ;  /* 0x00000004ff047e24 */ /* 0x001fe4000f8e00ff */
[----:B------:R-:W-:Y:S01]  /*3760*/  IMAD.U32 R5, RZ, RZ, UR5 ;  /* 0x00000005ff057e24 */ /* 0x000fe2000f8e00ff */
[----:B-1----:R2:W-:Y:S06]  /*3770*/  STL [R1], R0 ;  /* 0x0000000001007387 */ /* 0x0025ec0000100800 */
[----:B------:R-:W-:-:S07]  /*3780*/  LEPC R20, `(.L_x_58) ;  /* 0x000000001014794e */ /* 0x000fce0000000000 */
[----:B--23--:R-:W-:Y:S05]  /*3790*/  CALL.ABS.NOINC R8 ;  /* 0x0000000008007343 */ /* 0x00cfea0003c00000 */
.L_x_58:
[----:B------:R-:W0:Y:S01]  /*37a0*/  LDS R0, [R28+0x4] ;  /* 0x000004001c007984 */ /* 0x000e220000000800 */
[----:B------:R1:W2:Y:S01]  /*37b0*/  LDC.64 R8, c[0x4][R29] ;  /* 0x010000001d087b82 */ /* 0x0002a20000000a00 */
[----:B------:R-:W3:Y:S01]  /*37c0*/  LDCU.64 UR4, c[0x4][0x1a8] ;  /* 0x01003500ff0477ac */ /* 0x000ee20008000a00 */
[----:B------:R-:W-:Y:S01]  /*37d0*/  IMAD.U32 R6, RZ, RZ, UR39 ;  /* 0x00000027ff067e24 */ /* 0x000fe2000f8e00ff */
[----:B------:R-:W-:Y:S01]  /*37e0*/  MOV R7, UR40 ;  /* 0x0000002800077c02 */ /* 0x000fe20008000f00 */
[----:B---3--:R-:W-:Y:S02]  /*37f0*/  IMAD.U32 R4, RZ, RZ, UR4 ;  /* 0x00000004ff047e24 */ /* 0x008fe4000f8e00ff */
[----:B------:R-:W-:Y:S01]  /*3800*/  IMAD.U32 R5, RZ, RZ, UR5 ;  /* 0x00000005ff057e24 */ /* 0x000fe2000f8e00ff */
[----:B0-----:R1:W-:Y:S06]  /*3810*/  STL [R1], R0 ;  /* 0x0000000001007387 */ /* 0x0013ec0000100800 */
[----:B------:R-:W-:-:S07]  /*3820*/  LEPC R20, `(.L_x_59) ;  /* 0x000000001014794e */ /* 0x000fce0000000000 */
[----:B-12---:R-:W-:Y:S05]  /*3830*/  CALL.ABS.NOINC R8 ;  /* 0x0000000008007343 */ /* 0x006fea0003c00000 */
.L_x_59:
[----:B------:R-:W-:-:S07]  /*3840*/  VIADD R26, R26, 0x2 ;  /* 0x000000021a1a7836 */ /* 0x000fce0000000000 */
.L_x_57:
[----:B------:R-:W0:Y:S02]  /*3850*/  LDCU UR4, c[0x0][0x390] ;  /* 0x00007200ff0477ac */ /* 0x000e240008000800 */
[----:B0-----:R-:W-:-:S09]  /*3860*/  ULOP3.LUT UP0, URZ, UR4, 0x1, URZ, 0xc0, !UPT ;  /* 0x0000000104ff7892 */ /* 0x001fd2000f80c0ff */
[----:B------:R-:W-:Y:S05]  /*3870*/  BRA.U !UP0, `(.L_x_40) ;  /* 0x0000000108307547 */ /* 0x000fea000b800000 */
[----:B------:R-:W-:Y:S01]  /*3880*/  LEA R26, R26, UR44, 0x2 ;  /* 0x0000002c1a1a7c11 */ /* 0x000fe2000f8e10ff */
[----:B------:R-:W0:Y:S01]  /*3890*/  LDCU.64 UR4, c[0x4][0x1a8] ;  /* 0x01003500ff0477ac */ /* 0x000e220008000a00 */
[----:B------:R-:W-:Y:S01]  /*38a0*/  MOV R8, 0x1b0 ;  /* 0x000001b000087802 */ /* 0x000fe20000000f00 */
[----:B------:R-:W-:Y:S01]  /*38b0*/  IMAD.U32 R7, RZ, RZ, UR40 ;  /* 0x00000028ff077e24 */ /* 0x000fe2000f8e00ff */
[----:B------:R-:W-:Y:S02]  /*38c0*/  MOV R6, UR39 ;  /* 0x0000002700067c02 */ /* 0x000fe40008000f00 */
[----:B------:R-:W1:Y:S02]  /*38d0*/  LDS R26, [R26] ;  /* 0x000000001a1a7984 */ /* 0x000e640000000800 */
[----:B------:R-:W2:Y:S01]  /*38e0*/  LDC.64 R8, c[0x4][R8] ;  /* 0x0100000008087b82 */ /* 0x000ea20000000a00 */
[----:B0-----:R-:W-:Y:S02]  /*38f0*/  IMAD.U32 R4, RZ, RZ, UR4 ;  /* 0x00000004ff047e24 */ /* 0x001fe4000f8e00ff */
[----:B------:R-:W-:Y:S01]  /*3900*/  IMAD.U32 R5, RZ, RZ, UR5 ;  /* 0x00000005ff057e24 */ /* 0x000fe2000f8e00ff */
[----:B-1----:R0:W-:Y:S06]  /*3910*/  STL [R1], R26 ;  /* 0x0000001a01007387 */ /* 0x0021ec0000100800 */
[----:B------:R-:W-:-:S07]  /*3920*/  LEPC R20, `(.L_x_40) ;  /* 0x000000001014794e */ /* 0x000fce0000000000 */
[----:B0-2---:R-:W-:Y:S05]  /*3930*/  CALL.ABS.NOINC R8 ;  /* 0x0000000008007343 */ /* 0x005fea0003c00000 */
.L_x_40:
[----:B------:R-:W-:Y:S01]  /*3940*/  MOV R0, 0x1b0 ;  /* 0x000001b000007802 */ /* 0x000fe20000000f00 */
[----:B------:R-:W0:Y:S01]  /*3950*/  LDCU.64 UR4, c[0x4][0x1a0] ;  /* 0x01003400ff0477ac */ /* 0x000e220008000a00 */
[----:B------:R-:W-:Y:S02]  /*3960*/  CS2R R6, SRZ ;  /* 0x0000000000067805 */ /* 0x000fe4000001ff00 */
[----:B------:R1:W2:Y:S01]  /*3970*/  LDC.64 R8, c[0x4][R0] ;  /* 0x0100000000087b82 */ /* 0x0002a20000000a00 */
[----:B0-----:R-:W-:Y:S02]  /*3980*/  IMAD.U32 R4, RZ, RZ, UR4 ;  /* 0x00000004ff047e24 */ /* 0x001fe4000f8e00ff */
[----:B-1----:R-:W-:-:S07]  /*3990*/  IMAD.U32 R5, RZ, RZ, UR5 ;  /* 0x00000005ff057e24 */ /* 0x002fce000f8e00ff */
[----:B------:R-:W-:-:S07]  /*39a0*/  LEPC R20, `(.L_x_60) ;  /* 0x000000001014794e */ /* 0x000fce0000000000 */
[----:B--2---:R-:W-:Y:S05]  /*39b0*/  CALL.ABS.NOINC R8 ;  /* 0x0000000008007343 */ /* 0x004fea0003c00000 */
.L_x_60:
[----:B------:R-:W0:Y:S02]  /*39c0*/  LDC.64 R12, c[0x0][0x3a0] ;  /* 0x0000e800ff0c7b82 */ /* 0x000e240000000a00 */
[----:B0-----:R-:W-:-:S05]  /*39d0*/  IMAD.WIDE.U32 R12, R16, 0x30, R12 ;  /* 0x00000030100c7825 */ /* 0x001fca00078e000c */
[----:B------:R-:W2:Y:S04]  /*39e0*/  LDG.E.64 R6, desc[UR36][R12.64] ;  /* 0x000000240c067981 */ /* 0x000ea8000c1e1b00 */
[----:B------:R-:W3:Y:S04]  /*39f0*/  LDG.E.64 R20, desc[UR36][R12.64+0x10] ;  /* 0x000010240c147981 */ /* 0x000ee8000c1e1b00 */
[----:B------:R-:W4:Y:S01]  /*3a00*/  LDG.E.64 R4, desc[UR36][R12.64+0x8] ;  /* 0x000008240c047981 */ /* 0x000f22000c1e1b00 */
[----:B------:R-:W0:Y:S01]  /*3a10*/  S2UR UR5, SR_CgaCtaId ;  /* 0x00000000000579c3 */ /* 0x000e220000008800 */
[----:B------:R-:W-:-:S02]  /*3a20*/  UMOV UR4, 0x400 ;  /* 0x0000040000047882 */ /* 0x000fc40000000000 */
[----:B0-----:R-:W-:Y:S01]  /*3a30*/  ULEA UR4, UR5, UR4, 0x18 ;  /* 0x0000000405047291 */ /* 0x001fe2000f8ec0ff */
[----:B--2---:R-:W-:-:S04]  /*3a40*/  SHF.R.U32.HI R0, RZ, 0x2, R7 ;  /* 0x00000002ff007819 */ /* 0x004fc80000011607 */
[----:B------:R-:W-:Y:S02]  /*3a50*/  LOP3.LUT R0, R0, R7, RZ, 0x3c, !PT ;  /* 0x0000000700007212 */ /* 0x000fe400078e3cff */
[----:B---3--:R-:W-:Y:S02]  /*3a60*/  SHF.L.U32 R3, R21, 0x4, RZ ;  /* 0x0000000415037819 */ /* 0x008fe400000006ff */
[----:B----4-:R-:W-:Y:S01]  /*3a70*/  SHF.R.U32.HI R9, RZ, 0x2, R4 ;  /* 0x00000002ff097819 */ /* 0x010fe20000011604 */
[----:B------:R-:W-:-:S03]  /*3a80*/  IMAD.SHL.U32 R7, R0, 0x2, RZ ;  /* 0x0000000200077824 */ /* 0x000fc600078e00ff */
[----:B------:R-:W-:Y:S02]  /*3a90*/  LOP3.LUT R9, R9, R4, RZ, 0x3c, !PT ;  /* 0x0000000409097212 */ /* 0x000fe400078e3cff */
[----:B------:R-:W-:Y:S02]  /*3aa0*/  LOP3.LUT R14, R0, R7, R3, 0x96, !PT ;  /* 0x00000007000e7212 */ /* 0x000fe400078e9603 */
[----:B------:R-:W-:Y:S01]  /*3ab0*/  SHF.R.U32.HI R4, RZ, 0x2, R5 ;  /* 0x00000002ff047819 */ /* 0x000fe20000011605 */
[----:B------:R-:W-:Y:S01]  /*3ac0*/  IMAD.SHL.U32 R3, R9, 0x2, RZ ;  /* 0x0000000209037824 */ /* 0x000fe200078e00ff */
[----:B------:R-:W-:Y:S02]  /*3ad0*/  LOP3.LUT R14, R14, R21, RZ, 0x3c, !PT ;  /* 0x000000150e0e7212 */ /* 0x000fe400078e3cff */
[----:B------:R-:W-:Y:S02]  /*3ae0*/  LOP3.LUT R5, R4, R5, RZ, 0x3c, !PT ;  /* 0x0000000504057212 */ /* 0x000fe400078e3cff */
[----:B------:R-:W-:Y:S01]  /*3af0*/  IADD3 R31, PT, PT, R6, 0x587c5, R14 ;  /* 0x000587c5061f7810 */ /* 0x000fe20007ffe00e */
[----:B------:R-:W-:Y:S01]  /*3b00*/  IMAD.SHL.U32 R0, R14, 0x10, RZ ;  /* 0x000000100e007824 */ /* 0x000fe200078e00ff */
[----:B------:R-:W-:-:S04]  /*3b10*/  SHF.R.U32.HI R7, RZ, 0x2, R20 ;  /* 0x00000002ff077819 */ /* 0x000fc80000011614 */
[----:B------:R-:W-:Y:S02]  /*3b20*/  LOP3.LUT R3, R9, R3, R0, 0x96, !PT ;  /* 0x0000000309037212 */ /* 0x000fe400078e9600 */
[----:B------:R-:W-:Y:S02]  /*3b30*/  LOP3.LUT R7, R7, R20, RZ, 0x3c, !PT ;  /* 0x0000001407077212 */ /* 0x000fe400078e3cff */
[----:B------:R-:W-:Y:S02]  /*3b40*/  LOP3.LUT R15, R3, R14, RZ, 0x3c, !PT ;  /* 0x0000000e030f7212 */ /* 0x000fe400078e3cff */
[----:B------:R-:W-:Y:S02]  /*3b50*/  SHF.L.U32 R3, R5, 0x1, RZ ;  /* 0x0000000105037819 */ /* 0x000fe400000006ff */
[C---:B------:R-:W-:Y:S01]  /*3b60*/  IADD3 R4, PT, PT, R6.reuse, 0xb0f8a, R15 ;  /* 0x000b0f8a06047810 */ /* 0x040fe20007ffe00f */
[----:B------:R-:W-:Y:S01]  /*3b70*/  IMAD.SHL.U32 R0, R15, 0x10, RZ ;  /* 0x000000100f007824 */ /* 0x000fe200078e00ff */
[----:B------:R-:W-:Y:S01]  /*3b80*/  IADD3 R20, PT, PT, R6, 0x161f14, RZ ;  /* 0x00161f1406147810 */ /* 0x000fe20007ffe0ff */
[----:B------:R0:W-:Y:S03]  /*3b90*/  STG.E.64 desc[UR36][R12.64+0x8], R14 ;  /* 0x0000080e0c007986 */ /* 0x0001e6000c101b24 */
[----:B------:R-:W-:Y:S01]  /*3ba0*/  LOP3.LUT R0, R5, R3, R0, 0x96, !PT ;  /* 0x0000000305007212 */ /* 0x000fe200078e9600 */
[----:B------:R-:W-:Y:S01]  /*3bb0*/  IMAD.WIDE.U32 R4, R4, 0x200000, RZ ;  /* 0x0020000004047825 */ /* 0x000fe200078e00ff */
[----:B------:R0:W-:Y:S02]  /*3bc0*/  STG.E.64 desc[UR36][R12.64], R20 ;  /* 0x000000140c007986 */ /* 0x0001e4000c101b24 */
[----:B------:R-:W-:Y:S01]  /*3bd0*/  LOP3.LUT R10, R0, R15, RZ, 0x3c, !PT ;  /* 0x0000000f000a7212 */ /* 0x000fe200078e3cff */
[----:B------:R-:W-:Y:S01]  /*3be0*/  IMAD.SHL.U32 R3, R7, 0x2, RZ ;  /* 0x0000000207037824 */ /* 0x000fe200078e00ff */
[----:B------:R-:W-:Y:S01]  /*3bf0*/  LOP3.LUT R30, R4, R31, RZ, 0x3c, !PT ;  /* 0x0000001f041e7212 */ /* 0x000fe200078e3cff */
[----:B------:R-:W-:Y:S01]  /*3c00*/  IMAD.MOV.U32 R31, RZ, RZ, R5 ;  /* 0x000000ffff1f7224 */ /* 0x000fe200078e0005 */
[----:B------:R-:W-:Y:S01]  /*3c10*/  IADD3 R29, PT, PT, R6, 0x10974f, R10 ;  /* 0x0010974f061d7810 */ /* 0x000fe20007ffe00a */
[----:B------:R-:W-:-:S02]  /*3c20*/  IMAD.SHL.U32 R0, R10, 0x10, RZ ;  /* 0x000000100a007824 */ /* 0x000fc400078e00ff */
[----:B------:R-:W1:Y:S01]  /*3c30*/  I2F.F64.U64 R4, R30 ;  /* 0x0000001e00047312 */ /* 0x000e620000301800 */
[----:B------:R-:W-:Y:S02]  /*3c40*/  IMAD.MOV.U32 R6, RZ, RZ, 0x0 ;  /* 0x00000000ff067424 */ /* 0x000fe400078e00ff */
[----:B------:R-:W-:Y:S01]  /*3c50*/  LOP3.LUT R3, R7, R3, R0, 0x96, !PT ;  /* 0x0000000307037212 */ /* 0x000fe200078e9600 */
[----:B------:R-:W-:-:S03]  /*3c60*/  HFMA2 R7, -RZ, RZ, 1.15625, 0 ;  /* 0x3ca00000ff077431 */ /* 0x000fc600000001ff */
[----:B------:R-:W-:-:S05]  /*3c70*/  LOP3.LUT R11, R3, R10, RZ, 0x3c, !PT ;  /* 0x0000000a030b7212 */ /* 0x000fca00078e3cff */
[----:B------:R-:W-:Y:S01]  /*3c80*/  IMAD.IADD R8, R11, 0x1, R20 ;  /* 0x000000010b087824 */ /* 0x000fe200078e0214 */
[----:B------:R0:W-:Y:S01]  /*3c90*/  STG.E.64 desc[UR36][R12.64+0x10], R10 ;  /* 0x0000100a0c007986 */ /* 0x0001e2000c101b24 */
[----:B-1----:R-:W-:Y:S02]  /*3ca0*/  DFMA R4, R4, R6, 5.5511151231257827021e-17 ;  /* 0x3c9000000404742b */ /* 0x002fe40000000006 */
[----:B------:R-:W-:-:S03]  /*3cb0*/  IMAD.WIDE.U32 R8, R8, 0x200000, RZ ;  /* 0x0020000008087825 */ /* 0x000fc600078e00ff */
[----:B------:R-:W-:Y:S01]  /*3cc0*/  LOP3.LUT R28, R8, R29, RZ, 0x3c, !PT ;  /* 0x0000001d081c7212 */ /* 0x000fe200078e3cff */
[----:B------:R-:W-:-:S04]  /*3cd0*/  IMAD.MOV.U32 R29, RZ, RZ, R9 ;  /* 0x000000ffff1d7224 */ /* 0x000fc800078e0009 */
[----:B------:R-:W-:Y:S01]  /*3ce0*/  ISETP.GT.AND P0, PT, R5, 0xfffff, PT ;  /* 0x000fffff0500780c */ /* 0x000fe20003f04270 */
[----:B------:R-:W-:Y:S01]  /*3cf0*/  IMAD.MOV.U32 R8, RZ, RZ, R4 ;  /* 0x000000ffff087224 */ /* 0x000fe200078e0004 */
[----:B------:R-:W-:Y:S01]  /*3d00*/  MOV R3, R5 ;  /* 0x0000000500037202 */ /* 0x000fe20000000f00 */
[----:B------:R-:W-:Y:S01]  /*3d10*/  IMAD.MOV.U32 R9, RZ, RZ, R5 ;  /* 0x000000ffff097224 */ /* 0x000fe200078e0005 */
[----:B------:R-:W1:Y:S01]  /*3d20*/  I2F.F64.U64 R28, R28 ;  /* 0x0000001c001c7312 */ /* 0x000e620000301800 */
[----:B------:R-:W-:-:S08]  /*3d30*/  MOV R26, R4 ;  /* 0x00000004001a7202 */ /* 0x000fd00000000f00 */
[----:B------:R-:W-:Y:S02]  /*3d40*/  @!P0 DMUL R8, R8, 1.80143985094819840000e+16 ;  /* 0x4350000008088828 */ /* 0x000fe40000000000 */
[----:B-1----:R-:W-:-:S08]  /*3d50*/  DFMA R6, R28, R6, 5.5511151231257827021e-17 ;  /* 0x3c9000001c06742b */ /* 0x002fd00000000006 */
[----:B------:R-:W-:Y:S02]  /*3d60*/  @!P0 IMAD.MOV.U32 R3, RZ, RZ, R9 ;  /* 0x000000ffff038224 */ /* 0x000fe400078e0009 */
[----:B------:R-:W-:Y:S01]  /*3d70*/  @!P0 IMAD.MOV.U32 R26, RZ, RZ, R8 ;  /* 0x000000ffff1a8224 */ /* 0x000fe200078e0008 */
[----:B------:R0:W-:Y:S01]  /*3d80*/  STS.128 [UR4], R4 ;  /* 0x00000004ff007988 */ /* 0x0001e20008000c04 */
[----:B------:R-:W-:-:S05]  /*3d90*/  VIADD R0, R3, 0xffffffff ;  /* 0xffffffff03007836 */ /* 0x000fca0000000000 */
[----:B------:R-:W-:Y:S01]  /*3da0*/  ISETP.GT.U32.AND P1, PT, R0, 0x7feffffe, PT ;  /* 0x7feffffe0000780c */ /* 0x000fe20003f24070 */
[----:B------:R-:W-:Y:S02]  /*3db0*/  IMAD.MOV.U32 R0, RZ, RZ, -0x3ff ;  /* 0xfffffc01ff007424 */ /* 0x000fe400078e00ff */
[----:B------:R-:W-:-:S10]  /*3dc0*/  @!P0 IMAD.MOV.U32 R0, RZ, RZ, -0x435 ;  /* 0xfffffbcbff008424 */ /* 0x000fd400078e00ff */
[----:B0-----:R-:W-:Y:S05]  /*3dd0*/  @P1 BRA `(.L_x_61) ;  /* 0x0000000400041947 */ /* 0x001fea0003800000 */
[----:B------:R-:W-:Y:S01]  /*3de0*/  LOP3.LUT R4, R3, 0xfffff, RZ, 0xc0, !PT ;  /* 0x000fffff03047812 */ /* 0x000fe200078ec0ff */
[----:B------:R-:W-:Y:S01]  /*3df0*/  IMAD.MOV.U32 R14, RZ, RZ, R26 ;  /* 0x000000ffff0e7224 */ /* 0x000fe200078e001a */
[----:B------:R-:W-:Y:S01]  /*3e00*/  MOV R21, 0x3ed0ee25 ;  /* 0x3ed0ee2500157802 */ /* 0x000fe20000000f00 */
[----:B------:R-:W-:Y:S01]  /*3e10*/  IMAD.MOV.U32 R12, RZ, RZ, RZ ;  /* 0x000000ffff0c7224 */ /* 0x000fe200078e00ff */
[----:B------:R-:W-:Y:S01]  /*3e20*/  LOP3.LUT R15, R4, 0x3ff00000, RZ, 0xfc, !PT ;  /* 0x3ff00000040f7812 */ /* 0x000fe200078efcff */
[----:B------:R-:W-:Y:S01]  /*3e30*/  IMAD.MOV.U32 R20, RZ, RZ, -0x748574fc ;  /* 0x8b7a8b04ff147424 */ /* 0x000fe200078e00ff */
[----:B------:R-:W-:Y:S01]  /*3e40*/  UMOV UR4, 0x3ae80f1e ;  /* 0x3ae80f1e00047882 */ /* 0x000fe20000000000 */
[----:B------:R-:W-:Y:S01]  /*3e50*/  UMOV UR5, 0x3eb1380b ;  /* 0x3eb1380b00057882 */ /* 0x000fe20000000000 */
[----:B------:R-:W-:Y:S01]  /*3e60*/  ISETP.GE.U32.AND P0, PT, R15, 0x3ff6a09f, PT ;  /* 0x3ff6a09f0f00780c */ /* 0x000fe20003f06070 */
[----:B------:R-:W-:Y:S01]  /*3e70*/  IMAD.MOV.U32 R29, RZ, RZ, 0x43300000 ;  /* 0x43300000ff1d7424 */ /* 0x000fe200078e00ff */
[----:B------:R-:W-:Y:S01]  /*3e80*/  LEA.HI R0, R3, R0, RZ, 0xc ;  /* 0x0000000003007211 */ /* 0x000fe200078f60ff */
[----:B------:R-:W-:Y:S01]  /*3e90*/  UMOV UR6, 0x80000000 ;  /* 0x8000000000067882 */ /* 0x000fe20000000000 */
[----:B------:R-:W-:-:S09]  /*3ea0*/  UMOV UR7, 0x43300000 ;  /* 0x4330000000077882 */ /* 0x000fd20000000000 */
[----:B------:R-:W-:Y:S01]  /*3eb0*/  @P0 IADD3 R5, PT, PT, R15, -0x100000, RZ ;  /* 0xfff000000f050810 */ /* 0x000fe20007ffe0ff */
[----:B------:R-:W-:-:S04]  /*3ec0*/  @P0 VIADD R0, R0, 0x1 ;  /* 0x0000000100000836 */ /* 0x000fc80000000000 */
[----:B------:R-:W-:Y:S01]  /*3ed0*/  @P0 IMAD.MOV.U32 R15, RZ, RZ, R5 ;  /* 0x000000ffff0f0224 */ /* 0x000fe200078e0005 */
[----:B------:R-:W-:-:S05]  /*3ee0*/  LOP3.LUT R28, R0, 0x80000000, RZ, 0x3c, !PT ;  /* 0x80000000001c7812 */ /* 0x000fca00078e3cff */
[C---:B------:R-:W-:Y:S02]  /*3ef0*/  DADD R4, R14.reuse, 1 ;  /* 0x3ff000000e047429 */ /* 0x040fe40000000000 */
[----:B------:R-:W-:Y:S02]  /*3f00*/  DADD R14, R14, -1 ;  /* 0xbff000000e0e7429 */ /* 0x000fe40000000000 */
[----:B------:R-:W-:Y:S01]  /*3f10*/  DADD R28, R28, -UR6 ;  /* 0x800000061c1c7e29 */ /* 0x000fe20008000000 */
[----:B------:R-:W-:Y:S01]  /*3f20*/  UMOV UR6, 0xfefa39ef ;  /* 0xfefa39ef00067882 */ /* 0x000fe20000000000 */
[----:B------:R-:W0:Y:S01]  /*3f30*/  MUFU.RCP64H R13, R5 ;  /* 0x00000005000d7308 */ /* 0x000e220000001800 */
[----:B------:R-:W-:Y:S01]  /*3f40*/  UMOV UR7, 0x3fe62e42 ;  /* 0x3fe62e4200077882 */ /* 0x000fe20000000000 */
[----:B0-----:R-:W-:-:S08]  /*3f50*/  DFMA R8, -R4, R12, 1 ;  /* 0x3ff000000408742b */ /* 0x001fd0000000010c */
[----:B------:R-:W-:-:S08]  /*3f60*/  DFMA R8, R8, R8, R8 ;  /* 0x000000080808722b */ /* 0x000fd00000000008 */
[----:B------:R-:W-:-:S08]  /*3f70*/  DFMA R12, R12, R8, R12 ;  /* 0x000000080c0c722b */ /* 0x000fd0000000000c */
[----:B------:R-:W-:-:S08]  /*3f80*/  DMUL R10, R14, R12 ;  /* 0x0000000c0e0a7228 */ /* 0x000fd00000000000 */
[----:B------:R-:W-:-:S08]  /*3f90*/  DFMA R10, R14, R12, R10 ;  /* 0x0000000c0e0a722b */ /* 0x000fd0000000000a */
[----:B------:R-:W-:-:S08]  /*3fa0*/  DMUL R8, R10, R10 ;  /* 0x0000000a0a087228 */ /* 0x000fd00000000000 */
[----:B------:R-:W-:Y:S01]  /*3fb0*/  DFMA R4, R8, UR4, R20 ;  /* 0x0000000408047c2b */ /* 0x000fe20008000014 */
[----:B------:R-:W-:Y:S01]  /*3fc0*/  UMOV UR4, 0x9f02676f ;  /* 0x9f02676f00047882 */ /* 0x000fe20000000000 */
[----:B------:R-:W-:Y:S01]  /*3fd0*/  UMOV UR5, 0x3ef3b266 ;  /* 0x3ef3b26600057882 */ /* 0x000fe20000000000 */
[----:B------:R-:W-:-:S05]  /*3fe0*/  DADD R20, R14, -R10 ;  /* 0x000000000e147229 */ /* 0x000fca000000080a */
[----:B------:R-:W-:Y:S01]  /*3ff0*/  DFMA R4, R8, R4, UR4 ;  /* 0x0000000408047e2b */ /* 0x000fe20008000004 */
[----:B------:R-:W-:Y:S01]  /*4000*/  UMOV UR4, 0xa9ab0956 ;  /* 0xa9ab095600047882 */ /* 0x000fe20000000000 */
[----:B------:R-:W-:Y:S01]  /*4010*/  UMOV UR5, 0x3f1745cb ;  /* 0x3f1745cb00057882 */ /* 0x000fe20000000000 */
[----:B------:R-:W-:-:S05]  /*4020*/  DADD R20, R20, R20 ;  /* 0x0000000014147229 */ /* 0x000fca0000000014 */
[----:B------:R-:W-:Y:S01]  /*4030*/  DFMA R4, R8, R4, UR4 ;  /* 0x0000000408047e2b */ /* 0x000fe20008000004 */
[----:B------:R-:W-:Y:S01]  /*4040*/  UMOV UR4, 0x2d1b5154 ;  /* 0x2d1b515400047882 */ /* 0x000fe20000000000 */
[----:B------:R-:W-:Y:S01]  /*4050*/  UMOV UR5, 0x3f3c71c7 ;  /* 0x3f3c71c700057882 */ /* 0x000fe20000000000 */
[----:B------:R-:W-:Y:S02]  /*4060*/  DFMA R20, R14, -R10, R20 ;  /* 0x8000000a0e14722b */ /* 0x000fe40000000014 */
[----:B------:R-:W-:-:S03]  /*4070*/  DFMA R14, R28, UR6, R10 ;  /* 0x000000061c0e7c2b */ /* 0x000fc6000800000a */
[----:B------:R-:W-:Y:S01]  /*4080*/  DFMA R4, R8, R4, UR4 ;  /* 0x0000000408047e2b */ /* 0x000fe20008000004 */
[----:B------:R-:W-:Y:S01]  /*4090*/  UMOV UR4, 0x923be72d ;  /* 0x923be72d00047882 */ /* 0x000fe20000000000 */
[----:B------:R-:W-:Y:S01]  /*40a0*/  UMOV UR5, 0x3f624924 ;  /* 0x3f62492400057882 */ /* 0x000fe20000000000 */
[----:B------:R-:W-:-:S05]  /*40b0*/  DMUL R20, R12, R20 ;  /* 0x000000140c147228 */ /* 0x000fca0000000000 */
[----:B------:R-:W-:Y:S01]  /*40c0*/  DFMA R4, R8, R4, UR4 ;  /* 0x0000000408047e2b */ /* 0x000fe20008000004 */
[----:B------:R-:W-:Y:S01]  /*40d0*/  UMOV UR4, 0x9999a3c4 ;  /* 0x9999a3c400047882 */ /* 0x000fe20000000000 */
[----:B------:R-:W-:-:S06]  /*40e0*/  UMOV UR5, 0x3f899999 ;  /* 0x3f89999900057882 */ /* 0x000fcc0000000000 */
[----:B------:R-:W-:Y:S01]  /*40f0*/  DFMA R4, R8, R4, UR4 ;  /* 0x0000000408047e2b */ /* 0x000fe20008000004 */
[----:B------:R-:W-:Y:S01]  /*4100*/  UMOV UR4, 0x55555554 ;  /* 0x5555555400047882 */ /* 0x000fe20000000000 */
[----:B------:R-:W-:-:S06]  /*4110*/  UMOV UR5, 0x3fb55555 ;  /* 0x3fb5555500057882 */ /* 0x000fcc0000000000 */
[----:B------:R-:W-:Y:S01]  /*4120*/  DFMA R4, R8, R4, UR4 ;  /* 0x0000000408047e2b */ /* 0x000fe20008000004 */
[----:B------:R-:W-:Y:S01]  /*4130*/  UMOV UR4, 0xfefa39ef ;  /* 0xfefa39ef00047882 */ /* 0x000fe20000000000 */
[----:B------:R-:W-:Y:S02]  /*4140*/  UMOV UR5, 0x3fe62e42 ;  /* 0x3fe62e4200057882 */ /* 0x000fe40000000000 */
[----:B------:R-:W-:Y:S01]  /*4150*/  DFMA R12, R28, -UR4, R14 ;  /* 0x800000041c0c7c2b */ /* 0x000fe2000800000e */
[----:B------:R-:W-:Y:S01]  /*4160*/  UMOV UR4, 0x3b39803f ;  /* 0x3b39803f00047882 */ /* 0x000fe20000000000 */
[----:B------:R-:W-:Y:S02]  /*4170*/  UMOV UR5, 0x3c7abc9e ;  /* 0x3c7abc9e00057882 */ /* 0x000fe40000000000 */
[----:B------:R-:W-:-:S04]  /*4180*/  DMUL R4, R8, R4 ;  /* 0x0000000408047228 */ /* 0x000fc80000000000 */
[----:B------:R-:W-:-:S04]  /*4190*/  DADD R12, -R10, R12 ;  /* 0x000000000a0c7229 */ /* 0x000fc8000000010c */
[----:B------:R-:W-:-:S08]  /*41a0*/  DFMA R4, R10, R4, R20 ;  /* 0x000000040a04722b */ /* 0x000fd00000000014 */
[----:B------:R-:W-:-:S08]  /*41b0*/  DADD R4, R4, -R12 ;  /* 0x0000000004047229 */ /* 0x000fd0000000080c */
[----:B------:R-:W-:-:S08]  /*41c0*/  DFMA R4, R28, UR4, R4 ;  /* 0x000000041c047c2b */ /* 0x000fd00008000004 */
[----:B------:R-:W-:Y:S01]  /*41d0*/  DADD R12, R14, R4 ;  /* 0x000000000e0c7229 */ /* 0x000fe20000000004 */
[----:B------:R-:W-:Y:S10]  /*41e0*/  BRA `(.L_x_62) ;  /* 0x0000000000187947 */ /* 0x000ff40003800000 */
.L_x_61:
[----:B------:R-:W-:Y:S01]  /*41f0*/  IMAD.MOV.U32 R4, RZ, RZ, 0x0 ;  /* 0x00000000ff047424 */ /* 0x000fe200078e00ff */
[----:B------:R-:W-:Y:S02]  /*4200*/  MOV R5, 0x7ff00000 ;  /* 0x7ff0000000057802 */ /* 0x000fe40000000f00 */
[----:B------:R-:W-:-:S04]  /*4210*/  LOP3.LUT P0, RZ, R9, 0x7fffffff, RZ, 0xc0, !PT ;  /* 0x7fffffff09ff7812 */ /* 0x000fc8000780c0ff */
[----:B------:R-:W-:-:S10]  /*4220*/  DFMA R4, R8, R4, +INF ;  /* 0x7ff000000804742b */ /* 0x000fd40000000004 */
[----:B------:R-:W-:Y:S02]  /*4230*/  FSEL R12, R4, RZ, P0 ;  /* 0x000000ff040c7208 */ /* 0x000fe40000000000 */
[----:B------:R-:W-:-:S07]  /*4240*/  FSEL R13, R5, -QNAN , P0 ;  /* 0xfff00000050d7808 */ /* 0x000fce0000000000 */
.L_x_62:
[----:B------:R-:W0:Y:S01]  /*4250*/  LDS.64 R30, [UR38+0x18] ;  /* 0x00001826ff1e7984 */ /* 0x000e220008000a00 */
[----:B------:R-:W-:Y:S01]  /*4260*/  IMAD.MOV.U32 R4, RZ, RZ, 0x1 ;  /* 0x00000001ff047424 */ /* 0x000fe200078e00ff */
[----:B0-----:R-:W0:Y:S05]  /*4270*/  MUFU.RCP64H R5, R31 ;  /* 0x0000001f00057308 */ /* 0x001e2a0000001800 */
[----:B0-----:R-:W-:-:S08]  /*4280*/  DFMA R8, -R30, R4, 1 ;  /* 0x3ff000001e08742b */ /* 0x001fd00000000104 */
[----:B------:R-:W-:-:S08]  /*4290*/  DFMA R8, R8, R8, R8 ;  /* 0x000000080808722b */ /* 0x000fd00000000008 */
[----:B------:R-:W-:-:S08]  /*42a0*/  DFMA R8, R4, R8, R4 ;  /* 0x000000080408722b */ /* 0x000fd00000000004 */
[----:B------:R-:W-:-:S08]  /*42b0*/  DFMA R4, -R30, R8, 1 ;  /* 0x3ff000001e04742b */ /* 0x000fd00000000108 */
[----:B------:R-:W-:-:S08]  /*42c0*/  DFMA R4, R8, R4, R8 ;  /* 0x000000040804722b */ /* 0x000fd00000000008 */
[----:B------:R-:W-:-:S08]  /*42d0*/  DMUL R8, R4, -R12 ;  /* 0x8000000c04087228 */ /* 0x000fd00000000000 */
[--C-:B------:R-:W-:Y:S02]  /*42e0*/  DFMA R10, -R30, R8, -R12.reuse ;  /* 0x000000081e0a722b */ /* 0x100fe4000000090c */
[----:B------:R-:W-:-:S06]  /*42f0*/  DADD R12, -RZ, -R12 ;  /* 0x00000000ff0c7229 */ /* 0x000fcc000000090c */
[----:B------:R-:W-:-:S04]  /*4300*/  DFMA R4, R4, R10, R8 ;  /* 0x0000000a0404722b */ /* 0x000fc80000000008 */
[----:B------:R-:W-:-:S06]  /*4310*/  FSETP.GEU.AND P1, PT, |R13|, 6.5827683646048100446e-37, PT ;  /* 0x036000000d00780b */ /* 0x000fcc0003f2e200 */
[----:B------:R-:W-:-:S05]  /*4320*/  FFMA R0, RZ, R31, R5 ;  /* 0x0000001fff007223 */ /* 0x000fca0000000005 */
[----:B------:R-:W-:-:S13]  /*4330*/  FSETP.GT.AND P0, PT, |R0|, 1.469367938527859385e-39, PT ;  /* 0x001000000000780b */ /* 0x000fda0003f04200 */
[----:B------:R-:W-:Y:S05]  /*4340*/  @P0 BRA P1, `(.L_x_63) ;  /* 0x0000000000100947 */ /* 0x000fea0000800000 */
[----:B------:R-:W-:-:S07]  /*4350*/  MOV R26, 0x4370 ;  /* 0x00004370001a7802 */ /* 0x000fce0000000f00 */
[----:B------:R-:W-:Y:S05]  /*4360*/  CALL.REL.NOINC `($__internal_0_$__cuda_sm20_div_rn_f64_full) ;  /* 0x0000001c00b87944 */ /* 0x000fea0003c00000 */
[----:B------:R-:W-:Y:S02]  /*4370*/  IMAD.MOV.U32 R4, RZ, RZ, R14 ;  /* 0x000000ffff047224 */ /* 0x000fe400078e000e */
[----:B------:R-:W-:-:S07]  /*4380*/  IMAD.MOV.U32 R5, RZ, RZ, R15 ;  /* 0x000000ffff057224 */ /* 0x000fce00078e000f */
.L_x_63:
[----:B------:R-:W0:Y:S01]  /*4390*/  S2R R3, SR_CgaCtaId ;  /* 0x0000000000037919 */ /* 0x000e220000008800 */
[----:B------:R-:W-:Y:S02]  /*43a0*/  MOV R0, 0x400 ;  /* 0x0000040000007802 */ /* 0x000fe40000000f00 */
[----:B------:R-:W-:Y:S02]  /*43b0*/  ISETP.GE.AND P0, PT, R27, 0x1, PT ;  /* 0x000000011b00780c */ /* 0x000fe40003f06270 */
[----:B0-----:R-:W-:-:S05]  /*43c0*/  LEA R3, R3, R0, 0x18 ;  /* 0x0000000003037211 */ /* 0x001fca00078ec0ff */
[----:B------:R0:W-:Y:S06]  /*43d0*/  STS.64 [R3+0x18], R4 ;  /* 0x0000180403007388 */ /* 0x0001ec0000000a00 */
[----:B------:R-:W-:Y:S05]  /*43e0*/  @!P0 BRA `(.L_x_64) ;  /* 0x0000000000b88947 */ /* 0x000fea0003800000 */
[----:B0-----:R-:W0:Y:S01]  /*43f0*/  LDS.64 R4, [UR38+0x18] ;  /* 0x00001826ff047984 */ /* 0x001e220008000a00 */
[----:B------:R-:W-:Y:S01]  /*4400*/  BSSY.RECONVERGENT B0, `(.L_x_64) ;  /* 0x000002c000007945 */ /* 0x000fe20003800200 */
[----:B------:R-:W-:Y:S01]  /*4410*/  MOV R0, RZ ;  /* 0x000000ff00007202 */ /* 0x000fe20000000f00 */
[----:B0-----:R-:W-:-:S11]  /*4420*/  DMUL R4, R6, R4 ;  /* 0x0000000406047228 */ /* 0x001fd60000000000 */
.L_x_66:
[----:B------:R-:W-:-:S06]  /*4430*/  IMAD R6, R0, 0x8, R3 ;  /* 0x0000000800067824 */ /* 0x000fcc00078e0203 */
[----:B------:R-:W0:Y:S02]  /*4440*/  LDS.64 R6, [R6+0x20] ;  /* 0x0000200006067984 */ /* 0x000e240000000a00 */
[----:B0-----:R-:W-:-:S14]  /*4450*/  DSETP.GE.AND P0, PT, R6, R4, PT ;  /* 0x000000040600722a */ /* 0x001fdc0003f06000 */
[----:B------:R-:W-:Y:S05]  /*4460*/  @P0 BRA `(.L_x_65) ;  /* 0x0000000000140947 */ /* 0x000fea0003800000 */
[----:B------:R-:W0:Y:S01]  /*4470*/  LDCU UR4, c[0x0][0x390] ;  /* 0x00007200ff0477ac */ /* 0x000e220008000800 */
[----:B------:R-:W-:-:S05]  /*4480*/  VIADD R0, R0, 0x1 ;  /* 0x0000000100007836 */ /* 0x000fca0000000000 */
[----:B0-----:R-:W-:-:S13]  /*4490*/  ISETP.NE.AND P0, PT, R0, UR4, PT ;  /* 0x0000000400007c0c */ /* 0x001fda000bf05270 */
[----:B------:R-:W-:Y:S05]  /*44a0*/  @P0 BRA `(.L_x_66) ;  /* 0xfffffffc00e00947 */ /* 0x000fea000383ffff */
[----:B------:R-:W-:Y:S05]  /*44b0*/  BRA `(.L_x_67) ;  /* 0x0000000000807947 */ /* 0x000fea0003800000 */
.L_x_65:
[----:B------:R-:W0:Y:S01]  /*44c0*/  LDC R3, c[0x0][0x38c] ;  /* 0x0000e300ff037b82 */ /* 0x000e220000000800 */
[----:B------:R-:W-:Y:S01]  /*44d0*/  LEA R10, R0, UR44, 0x2 ;  /* 0x0000002c000a7c11 */ /* 0x000fe2000f8e10ff */
[----:B0-----:R-:W-:-:S04]  /*44e0*/  VIADD R9, R3, 0x1 ;  /* 0x0000000103097836 */ /* 0x001fc80000000000 */
[----:B------:R-:W0:Y:S01]  /*44f0*/  LDS R3, [R10] ;  /* 0x000000000a037984 */ /* 0x000e220000000800 */
[-C--:B------:R-:W-:Y:S02]  /*4500*/  IABS R8, R9.reuse ;  /* 0x0000000900087213 */ /* 0x080fe40000000000 */
[----:B------:R-:W-:Y:S02]  /*4510*/  IABS R11, R9 ;  /* 0x00000009000b7213 */ /* 0x000fe40000000000 */
[----:B------:R-:W1:Y:S03]  /*4520*/  I2F.RP R6, R8 ;  /* 0x0000000800067306 */ /* 0x000e660000209400 */
[----:B------:R-:W-:-:S05]  /*4530*/  IMAD.MOV R11, RZ, RZ, -R11 ;  /* 0x000000ffff0b7224 */ /* 0x000fca00078e0a0b */
[----:B-1----:R-:W1:Y:S02]  /*4540*/  MUFU.RCP R6, R6 ;  /* 0x0000000600067308 */ /* 0x002e640000001000 */
[----:B-1----:R-:W-:Y:S01]  /*4550*/  IADD3 R4, PT, PT, R6, 0xffffffe, RZ ;  /* 0x0ffffffe06047810 */ /* 0x002fe20007ffe0ff */
[----:B0-----:R-:W-:-:S05]  /*4560*/  VIADD R3, R3, 0x1 ;  /* 0x0000000103037836 */ /* 0x001fca0000000000 */
[----:B------:R0:W1:Y:S01]  /*4570*/  F2I.FTZ.U32.TRUNC.NTZ R5, R4 ;  /* 0x0000000400057305 */ /* 0x000062000021f000 */
[----:B------:R-:W-:Y:S02]  /*4580*/  IABS R6, R3 ;  /* 0x0000000300067213 */ /* 0x000fe40000000000 */
[----:B------:R-:W-:Y:S02]  /*4590*/  ISETP.GE.AND P2, PT, R3, RZ, PT ;  /* 0x000000ff0300720c */ /* 0x000fe40003f46270 */
[----:B0-----:R-:W-:Y:S01]  /*45a0*/  MOV R4, RZ ;  /* 0x000000ff00047202 */ /* 0x001fe20000000f00 */
[----:B-1----:R-:W-:-:S04]  /*45b0*/  IMAD.MOV R7, RZ, RZ, -R5 ;  /* 0x000000ffff077224 */ /* 0x002fc800078e0a05 */
[----:B------:R-:W-:-:S04]  /*45c0*/  IMAD R7, R7, R8, RZ ;  /* 0x0000000807077224 */ /* 0x000fc800078e02ff */
[----:B------:R-:W-:-:S04]  /*45d0*/  IMAD.HI.U32 R5, R5, R7, R4 ;  /* 0x0000000705057227 */ /* 0x000fc800078e0004 */
[----:B------:R-:W-:Y:S02]  /*45e0*/  IMAD.MOV.U32 R4, RZ, RZ, R11 ;  /* 0x000000ffff047224 */ /* 0x000fe400078e000b */
[----:B------:R-:W-:-:S04]  /*45f0*/  IMAD.HI.U32 R5, R5, R6, RZ ;  /* 0x0000000605057227 */ /* 0x000fc800078e00ff */
[----:B------:R-:W-:-:S05]  /*4600*/  IMAD R5, R5, R4, R6 ;  /* 0x0000000405057224 */ /* 0x000fca00078e0206 */
[----:B------:R-:W-:-:S13]  /*4610*/  ISETP.GT.U32.AND P0, PT, R8, R5, PT ;  /* 0x000000050800720c */ /* 0x000fda0003f04070 */
[----:B------:R-:W-:Y:S01]  /*4620*/  @!P0 IMAD.IADD R5, R5, 0x1, -R8 ;  /* 0x0000000105058824 */ /* 0x000fe200078e0a08 */
[----:B------:R-:W-:-:S04]  /*4630*/  ISETP.NE.AND P0, PT, R9, RZ, PT ;  /* 0x000000ff0900720c */ /* 0x000fc80003f05270 */
[----:B------:R-:W-:-:S13]  /*4640*/  ISETP.GT.U32.AND P1, PT, R8, R5, PT ;  /* 0x000000050800720c */ /* 0x000fda0003f24070 */
[----:B------:R-:W-:-:S05]  /*4650*/  @!P1 IMAD.IADD R5, R5, 0x1, -R8 ;  /* 0x0000000105059824 */ /* 0x000fca00078e0a08 */
[----:B------:R-:W-:Y:S02]  /*4660*/  @!P2 IADD3 R5, PT, PT, -R5, RZ, RZ ;  /* 0x000000ff0505a210 */ /* 0x000fe40007ffe1ff */
[----:B------:R-:W-:-:S04]  /*4670*/  @!P0 LOP3.LUT R5, RZ, R9, RZ, 0x33, !PT ;  /* 0x00000009ff058212 */ /* 0x000fc800078e33ff */
[----:B------:R-:W-:Y:S01]  /*4680*/  ISETP.NE.AND P0, PT, R5, RZ, PT ;  /* 0x000000ff0500720c */ /* 0x000fe20003f05270 */
[----:B------:R0:W-:-:S12]  /*4690*/  STS [R10], R5 ;  /* 0x000000050a007388 */ /* 0x0001d80000000800 */
[----:B------:R-:W-:-:S05]  /*46a0*/  @!P0 VIADD R0, R0, 0x1 ;  /* 0x0000000100008836 */ /* 0x000fca0000000000 */
[----:B------:R0:W-:Y:S02]  /*46b0*/  @!P0 STS [UR42], R0 ;  /* 0x00000000ff008988 */ /* 0x0001e4000800082a */
.L_x_67:
[----:B------:R-:W-:Y:S05]  /*46c0*/  BSYNC.RECONVERGENT B0 ;  /* 0x0000000000007941 */ /* 0x000fea0003800200 */
.L_x_64:
[----:B------:R-:W1:Y:S01]  /*46d0*/  S2UR UR5, SR_CgaCtaId ;  /* 0x00000000000579c3 */ /* 0x000e620000008800 */
[----:B------:R-:W-:Y:S02]  /*46e0*/  UMOV UR4, 0x400 ;  /* 0x0000040000047882 */ /* 0x000fe40000000000 */
[----:B-1----:R-:W-:-:S09]  /*46f0*/  ULEA UR4, UR5, UR4, 0x18 ;  /* 0x0000000405047291 */ /* 0x002fd2000f8ec0ff */
[----:B0-----:R-:W0:Y:S02]  /*4700*/  LDS.128 R4, [UR4+0x10] ;  /* 0x00001004ff047984 */ /* 0x001e240008000c00 */
[----:B0-----:R-:W-:-:S07]  /*4710*/  DADD R4, R4, R6 ;  /* 0x0000000004047229 */ /* 0x001fce0000000006 */
[----:B------:R0:W-:Y:S04]  /*4720*/  STS.64 [UR4+0x10], R4 ;  /* 0x00001004ff007988 */ /* 0x0001e80008000a04 */
.L_x_17:
[----:B------:R-:W-:Y:S05]  /*4730*/  BSYNC.RECONVERGENT B7 ;  /* 0x0000000000077941 */ /* 0x000fea0003800200 */
.L_x_16:
[----:B------:R-:W5:Y:S02]  /*4740*/  LDS R0, [UR42] ;  /* 0x0000002aff007984 */ /* 0x000f640008000800 */
[----:B-----5:R-:W-:-:S13]  /*4750*/  ISETP.GE.AND P0, PT, R0, 0x1, PT ;  /* 0x000000010000780c */ /* 0x020fda0003f06270 */
[----:B------:R-:W-:Y:S05]  /*4760*/  @!P0 BRA `(.L_x_68) ;  /* 0x0000000c003c8947 */ /* 0x000fea0003800000 */
[----:B----4-:R-:W4:Y:S01]  /*4770*/  I2F.U32.RP R3, R2 ;  /* 0x0000000200037306 */ /* 0x010f220000209000 */
[----:B------:R-:W5:Y:S01]  /*4780*/  LDCU UR4, c[0x0][0x390] ;  /* 0x00007200ff0477ac */ /* 0x000f620008000800 */
[----:B------:R-:W-:-:S06]  /*4790*/  ISETP.NE.U32.AND P2, PT, R2, RZ, PT ;  /* 0x000000ff0200720c */ /* 0x000fcc0003f45070 */
[----:B----4-:R-:W0:Y:S02]  /*47a0*/  MUFU.RCP R3, R3 ;  /* 0x0000000300037308 */ /* 0x010e240000001000 */
[----:B0123--:R-:W-:-:S06]  /*47b0*/  VIADD R4, R3, 0xffffffe ;  /* 0x0ffffffe03047836 */ /* 0x00ffcc0000000000 */
[----:B------:R0:W1:Y:S02]  /*47c0*/  F2I.FTZ.U32.TRUNC.NTZ R5, R4 ;  /* 0x0000000400057305 */ /* 0x000064000021f000 */
[----:B0-----:R-:W-:Y:S01]  /*47d0*/  MOV R4, RZ ;  /* 0x000000ff00047202 */ /* 0x001fe20000000f00 */
[----:B-1----:R-:W-:-:S04]  /*47e0*/  IMAD.MOV R7, RZ, RZ, -R5 ;  /* 0x000000ffff077224 */ /* 0x002fc800078e0a05 */
[----:B------:R-:W-:-:S04]  /*47f0*/  IMAD R7, R7, R2, RZ ;  /* 0x0000000207077224 */ /* 0x000fc800078e02ff */
[----:B------:R-:W-:Y:S01]  /*4800*/  IMAD.HI.U32 R6, R5, R7, R4 ;  /* 0x0000000705067227 */ /* 0x000fe200078e0004 */
[----:B-----5:R-:W-:Y:S02]  /*4810*/  IADD3 R5, PT, PT, -R0, UR4, RZ ;  /* 0x0000000400057c10 */ /* 0x020fe4000fffe1ff */
[----:B------:R-:W-:-:S03]  /*4820*/  LOP3.LUT R4, RZ, R2, RZ, 0x33, !PT ;  /* 0x00000002ff047212 */ /* 0x000fc600078e33ff */
[----:B------:R-:W-:-:S04]  /*4830*/  IMAD.HI.U32 R7, R6, R5, RZ ;  /* 0x0000000506077227 */ /* 0x000fc800078e00ff */
[----:B------:R-:W-:-:S04]  /*4840*/  IMAD.MOV R3, RZ, RZ, -R7 ;  /* 0x000000ffff037224 */ /* 0x000fc800078e0a07 */
[----:B------:R-:W-:-:S05]  /*4850*/  IMAD R3, R2, R3, R5 ;  /* 0x0000000302037224 */ /* 0x000fca00078e0205 */
[----:B------:R-:W-:-:S13]  /*4860*/  ISETP.GE.U32.AND P1, PT, R3, R2, PT ;  /* 0x000000020300720c */ /* 0x000fda0003f26070 */
[----:B------:R-:W-:Y:S02]  /*4870*/  @P1 IMAD.IADD R3, R3, 0x1, -R2 ;  /* 0x0000000103031824 */ /* 0x000fe400078e0a02 */
[----:B------:R-:W-:Y:S01]  /*4880*/  @P1 VIADD R7, R7, 0x1 ;  /* 0x0000000107071836 */ /* 0x000fe20000000000 */
[----:B------:R-:W-:Y:S02]  /*4890*/  ISETP.GT.U32.AND P1, PT, R2, R5, PT ;  /* 0x000000050200720c */ /* 0x000fe40003f24070 */
[----:B------:R-:W-:-:S13]  /*48a0*/  ISETP.GE.U32.AND P0, PT, R3, R2, PT ;  /* 0x000000020300720c */ /* 0x000fda0003f06070 */
[----:B------:R-:W-:-:S04]  /*48b0*/  @P0 IADD3 R7, PT, PT, R7, 0x1, RZ ;  /* 0x0000000107070810 */ /* 0x000fc80007ffe0ff */
[----:B------:R-:W-:Y:S01]  /*48c0*/  SEL R5, R4, R7, !P2 ;  /* 0x0000000704057207 */ /* 0x000fe20005000000 */
[----:B------:R-:W-:Y:S06]  /*48d0*/  @P1 BRA `(.L_x_69) ;  /* 0x0000000000d01947 */ /* 0x000fec0003800000 */
[C---:B------:R-:W-:Y:S01]  /*48e0*/  ISETP.GE.U32.AND P3, PT, R5.reuse, 0x4, PT ;  /* 0x000000040500780c */ /* 0x040fe20003f66070 */
[----:B------:R-:W-:Y:S01]  /*48f0*/  IMAD.IADD R7, R0, 0x1, R17 ;  /* 0x0000000100077824 */ /* 0x000fe200078e0211 */
[----:B------:R-:W-:Y:S01]  /*4900*/  VIMNMX.U32 R6, PT, PT, R5, 0x1, !PT ;  /* 0x0000000105067848 */ /* 0x000fe20007fe0000 */
[----:B------:R-:W-:-:S03]  /*4910*/  IMAD.MOV.U32 R8, RZ, RZ, RZ ;  /* 0x000000ffff087224 */ /* 0x000fc600078e00ff */
[----:B------:R-:W-:-:S07]  /*4920*/  LOP3.LUT R20, R6, 0x3, RZ, 0xc0, !PT ;  /* 0x0000000306147812 */ /* 0x000fce00078ec0ff */
[----:B------:R-:W-:Y:S05]  /*4930*/  @!P3 BRA `(.L_x_70) ;  /* 0x000000000068b947 */ /* 0x000fea0003800000 */
[----:B------:R-:W-:Y:S01]  /*4940*/  BSSY.RECONVERGENT B0, `(.L_x_70) ;  /* 0x0000019000007945 */ /* 0x000fe20003800200 */
[----:B------:R-:W-:Y:S01]  /*4950*/  LOP3.LUT R8, R6, 0xfffffffc, RZ, 0xc0, !PT ;  /* 0xfffffffc06087812 */ /* 0x000fe200078ec0ff */
[----:B------:R-:W-:-:S07]  /*4960*/  IMAD.MOV.U32 R9, RZ, RZ, RZ ;  /* 0x000000ffff097224 */ /* 0x000fce00078e00ff */
.L_x_71:
[CC--:B------:R-:W-:Y:S02]  /*4970*/  IMAD R6, R2.reuse, R9.reuse, R7 ;  /* 0x0000000902067224 */ /* 0x0c0fe400078e0207 */
[----:B------:R-:W-:Y:S02]  /*4980*/  IMAD R12, R2, R9, R17 ;  /* 0x00000009020c7224 */ /* 0x000fe400078e0211 */
[----:B------:R-:W-:Y:S01]  /*4990*/  VIADD R9, R9, 0x4 ;  /* 0x0000000409097836 */ /* 0x000fe20000000000 */
[C---:B------:R-:W-:Y:S02]  /*49a0*/  LEA R10, R6.reuse, UR38, 0x2 ;  /* 0x00000026060a7c11 */ /* 0x040fe4000f8e10ff */
[----:B------:R-:W-:Y:S02]  /*49b0*/  LEA R11, R6, UR44, 0x2 ;  /* 0x0000002c060b7c11 */ /* 0x000fe4000f8e10ff */
[----:B------:R-:W-:Y:S02]  /*49c0*/  LEA R13, R12, UR43, 0x2 ;  /* 0x0000002b0c0d7c11 */ /* 0x000fe4000f8e10ff */
[----:B0-----:R-:W0:Y:S01]  /*49d0*/  LDS R10, [R10+0x20] ;  /* 0x000020000a0a7984 */ /* 0x001e220000000800 */
[----:B------:R-:W-:-:S02]  /*49e0*/  LEA R11, R2, R11, 0x2 ;  /* 0x0000000b020b7211 */ /* 0x000fc400078e10ff */
[C---:B------:R-:W-:Y:S01]  /*49f0*/  IMAD R15, R2.reuse, 0x4, R13 ;  /* 0x00000004020f7824 */ /* 0x040fe200078e020d */
[----:B------:R-:W-:Y:S02]  /*4a00*/  ISETP.NE.AND P3, PT, R9, R8, PT ;  /* 0x000000080900720c */ /* 0x000fe40003f65270 */
[C---:B------:R-:W-:Y:S02]  /*4a10*/  IMAD R21, R2.reuse, 0x4, R11 ;  /* 0x0000000402157824 */ /* 0x040fe400078e020b */
[----:B------:R-:W-:-:S03]  /*4a20*/  IMAD R27, R2, 0x4, R15 ;  /* 0x00000004021b7824 */ /* 0x000fc600078e020f */
[C---:B------:R-:W-:Y:S01]  /*4a30*/  LEA R14, R2.reuse, R21, 0x2 ;  /* 0x00000015020e7211 */ /* 0x040fe200078e10ff */
[----:B------:R-:W-:Y:S01]  /*4a40*/  IMAD R29, R2, 0x4, R27 ;  /* 0x00000004021d7824 */ /* 0x000fe200078e021b */
[----:B0-----:R-:W-:Y:S04]  /*4a50*/  STS [R13], R10 ;  /* 0x0000000a0d007388 */ /* 0x001fe80000000800 */
[----:B------:R-:W0:Y:S04]  /*4a60*/  LDS R6, [R11] ;  /* 0x000000000b067984 */ /* 0x000e280000000800 */
[----:B0-----:R-:W-:Y:S04]  /*4a70*/  STS [R15], R6 ;  /* 0x000000060f007388 */ /* 0x001fe80000000800 */
[----:B------:R-:W0:Y:S04]  /*4a80*/  LDS R12, [R21] ;  /* 0x00000000150c7984 */ /* 0x000e280000000800 */
[----:B0-----:R-:W-:Y:S04]  /*4a90*/  STS [R27], R12 ;  /* 0x0000000c1b007388 */ /* 0x001fe80000000800 */
[----:B------:R-:W0:Y:S04]  /*4aa0*/  LDS R14, [R14] ;  /* 0x000000000e0e7984 */ /* 0x000e280000000800 */
[----:B0-----:R0:W-:Y:S01]  /*4ab0*/  STS [R29], R14 ;  /* 0x0000000e1d007388 */ /* 0x0011e20000000800 */
[----:B------:R-:W-:Y:S05]  /*4ac0*/  @P3 BRA `(.L_x_71) ;  /* 0xfffffffc00a83947 */ /* 0x000fea000383ffff */
[----:B------:R-:W-:Y:S05]  /*4ad0*/  BSYNC.RECONVERGENT B0 ;  /* 0x0000000000007941 */ /* 0x000fea0003800200 */
.L_x_70:
[----:B------:R-:W-:-:S13]  /*4ae0*/  ISETP.NE.AND P3, PT, R20, RZ, PT ;  /* 0x000000ff1400720c */ /* 0x000fda0003f65270 */
[----:B------:R-:W-:Y:S05]  /*4af0*/  @!P3 BRA `(.L_x_69) ;  /* 0x000000000048b947 */ /* 0x000fea0003800000 */
[-C--:B------:R-:W-:Y:S01]  /*4b00*/  IMAD R7, R2, R8.reuse, R7 ;  /* 0x0000000802077224 */ /* 0x080fe200078e0207 */
[----:B------:R-:W-:Y:S01]  /*4b10*/  ISETP.NE.AND P3, PT, R20, 0x1, PT ;  /* 0x000000011400780c */ /* 0x000fe20003f65270 */
[----:B------:R-:W-:-:S03]  /*4b20*/  IMAD R8, R2, R8, R17 ;  /* 0x0000000802087224 */ /* 0x000fc600078e0211 */
[C---:B------:R-:W-:Y:S02]  /*4b30*/  LEA R6, R7.reuse, UR38, 0x2 ;  /* 0x0000002607067c11 */ /* 0x040fe4000f8e10ff */
[----:B------:R-:W-:Y:S02]  /*4b40*/  LEA R9, R8, UR43, 0x2 ;  /* 0x0000002b08097c11 */ /* 0x000fe4000f8e10ff */
[----:B------:R-:W-:Y:S02]  /*4b50*/  LEA R7, R7, UR44, 0x2 ;  /* 0x0000002c07077c11 */ /* 0x000fe4000f8e10ff */
[----:B------:R-:W1:Y:S04]  /*4b60*/  LDS R6, [R6+0x20] ;  /* 0x0000200006067984 */ /* 0x000e680000000800 */
[----:B-1----:R1:W-:Y:S01]  /*4b70*/  STS [R9], R6 ;  /* 0x0000000609007388 */ /* 0x0023e20000000800 */
[----:B------:R-:W-:Y:S05]  /*4b80*/  @!P3 BRA `(.L_x_69) ;  /* 0x000000000024b947 */ /* 0x000fea0003800000 */
[----:B------:R-:W-:Y:S01]  /*4b90*/  IMAD R11, R2, 0x4, R7 ;  /* 0x00000004020b7824 */ /* 0x000fe200078e0207 */
[----:B------:R-:W-:Y:S02]  /*4ba0*/  ISETP.NE.AND P3, PT, R20, 0x2, PT ;  /* 0x000000021400780c */ /* 0x000fe40003f65270 */
[C---:B-1----:R-:W-:Y:S02]  /*4bb0*/  LEA R9, R2.reuse, R9, 0x2 ;  /* 0x0000000902097211 */ /* 0x042fe400078e10ff */
[----:B------:R-:W1:Y:S09]  /*4bc0*/  LDS R6, [R11] ;  /* 0x000000000b067984 */ /* 0x000e720000000800 */
[----:B------:R-:W-:-:S02]  /*4bd0*/  @P3 IMAD R7, R2, 0x4, R11 ;  /* 0x0000000402073824 */ /* 0x000fc400078e020b */
[----:B------:R-:W-:Y:S01]  /*4be0*/  @P3 IMAD R8, R2, 0x4, R9 ;  /* 0x0000000402083824 */ /* 0x000fe200078e0209 */
[----:B-1----:R-:W-:Y:S04]  /*4bf0*/  STS [R9], R6 ;  /* 0x0000000609007388 */ /* 0x002fe80000000800 */
[----:B------:R-:W1:Y:S04]  /*4c00*/  @P3 LDS R7, [R7] ;  /* 0x0000000007073984 */ /* 0x000e680000000800 */
[----:B-1----:R2:W-:Y:S02]  /*4c10*/  @P3 STS [R8], R7 ;  /* 0x0000000708003388 */ /* 0x0025e40000000800 */
.L_x_69:
[----:B-1----:R-:W-:Y:S01]  /*4c20*/  IMAD.IADD R6, R3, 0x1, -R2 ;  /* 0x0000000103067824 */ /* 0x002fe200078e0a02 */
[----:B------:R-:W-:-:S04]  /*4c30*/  ISETP.GT.U32.AND P3, PT, R2, R23, PT ;  /* 0x000000170200720c */ /* 0x000fc80003f64070 */
[----:B------:R-:W-:-:S04]  /*4c40*/  @P2 SEL R4, R6, R3, P0 ;  /* 0x0000000306042207 */ /* 0x000fc80000000000 */
[----:B------:R-:W-:-:S13]  /*4c50*/  ISETP.GE.U32.AND P0, PT, R17, R4, PT ;  /* 0x000000041100720c */ /* 0x000fda0003f06070 */
[----:B------:R-:W-:Y:S01]  /*4c60*/  @!P0 IADD3 R0, PT, PT, R0, R17, RZ ;  /* 0x0000001100008210 */ /* 0x000fe20007ffe0ff */
[----:B------:R-:W-:-:S04]  /*4c70*/  @!P0 IMAD R3, R5, R2, R17 ;  /* 0x0000000205038224 */ /* 0x000fc800078e0211 */
[----:B------:R-:W-:Y:S01]  /*4c80*/  @!P0 IMAD R0, R5, R2, R0 ;  /* 0x0000000205008224 */ /* 0x000fe200078e0200 */
[----:B------:R-:W-:-:S04]  /*4c90*/  @!P0 LEA R3, R3, UR43, 0x2 ;  /* 0x0000002b03038c11 */ /* 0x000fc8000f8e10ff */
[----:B------:R-:W-:-:S06]  /*4ca0*/  @!P0 LEA R0, R0, UR38, 0x2 ;  /* 0x0000002600008c11 */ /* 0x000fcc000f8e10ff */
[----:B------:R-:W1:Y:S04]  /*4cb0*/  @!P0 LDS R0, [R0+0x20] ;  /* 0x0000200000008984 */ /* 0x000e680000000800 */
[----:B-1----:R1:W-:Y:S01]  /*4cc0*/  @!P0 STS [R3], R0 ;  /* 0x0000000003008388 */ /* 0x0023e20000000800 */
[----:B------:R-:W-:Y:S05]  /*4cd0*/  @P3 BRA `(.L_x_72) ;  /* 0x0000000000f83947 */ /* 0x000fea0003800000 */
[C---:B------:R-:W-:Y:S01]  /*4ce0*/  ISETP.GE.U32.AND P2, PT, R19.reuse, 0x8, PT ;  /* 0x000000081300780c */ /* 0x040fe20003f46070 */
[----:B-1----:R-:W-:Y:S01]  /*4cf0*/  IMAD.MOV.U32 R0, RZ, RZ, RZ ;  /* 0x000000ffff007224 */ /* 0x002fe200078e00ff */
[----:B--2---:R-:W-:-:S11]  /*4d00*/  VIMNMX.U32 R8, PT, PT, R19, 0x1, !PT ;  /* 0x0000000113087848 */ /* 0x004fd60007fe0000 */
[----:B------:R-:W-:Y:S05]  /*4d10*/  @!P2 BRA `(.L_x_73) ;  /* 0x000000000068a947 */ /* 0x000fea0003800000 */
[----:B------:R-:W-:Y:S01]  /*4d20*/  BSSY.RECONVERGENT B0, `(.L_x_74) ;  /* 0x0000018000007945 */ /* 0x000fe20003800200 */
[----:B------:R-:W-:-:S07]  /*4d30*/  IMAD.MOV.U32 R0, RZ, RZ, RZ ;  /* 0x000000ffff007224 */ /* 0x000fce00078e00ff */
.L_x_75:
[----:B-1----:R-:W-:Y:S01]  /*4d40*/  IMAD R3, R2, R0, R17 ;  /* 0x0000000002037224 */ /* 0x002fe200078e0211 */
[----:B------:R-:W-:Y:S01]  /*4d50*/  LOP3.LUT R21, R8, 0xfffffff8, RZ, 0xc0, !PT ;  /* 0xfffffff808157812 */ /* 0x000fe200078ec0ff */
[----:B------:R-:W-:-:S03]  /*4d60*/  VIADD R0, R0, 0x8 ;  /* 0x0000000800007836 */ /* 0x000fc60000000000 */
[C---:B------:R-:W-:Y:S02]  /*4d70*/  LEA R7, R3.reuse, UR44, 0x2 ;  /* 0x0000002c03077c11 */ /* 0x040fe4000f8e10ff */
[----:B------:R-:W-:Y:S02]  /*4d80*/  LEA R6, R3, UR38, 0x2 ;  /* 0x0000002603067c11 */ /* 0x000fe4000f8e10ff */
[----:B------:R-:W-:Y:S01]  /*4d90*/  ISETP.NE.AND P2, PT, R0, R21, PT ;  /* 0x000000150000720c */ /* 0x000fe20003f45270 */
[C---:B------:R-:W-:Y:S02]  /*4da0*/  IMAD R7, R2.reuse, 0x4, R7 ;  /* 0x0000000402077824 */ /* 0x040fe400078e0207 */
[----:B------:R1:W-:Y:S03]  /*4db0*/  STS [R6+0x20], RZ ;  /* 0x000020ff06007388 */ /* 0x0003e60000000800 */
[C---:B------:R-:W-:Y:S01]  /*4dc0*/  LEA R9, R2.reuse, R7, 0x2 ;  /* 0x0000000702097211 */ /* 0x040fe200078e10ff */
[----:B------:R1:W-:Y:S04]  /*4dd0*/  STS [R7], RZ ;  /* 0x000000ff07007388 */ /* 0x0003e80000000800 */
[C---:B------:R-:W-:Y:S01]  /*4de0*/  IMAD R11, R2.reuse, 0x4, R9 ;  /* 0x00000004020b7824 */ /* 0x040fe200078e0209 */
[----:B------:R1:W-:Y:S03]  /*4df0*/  STS [R9], RZ ;  /* 0x000000ff09007388 */ /* 0x0003e60000000800 */
[C---:B------:R-:W-:Y:S01]  /*4e00*/  IMAD R13, R2.reuse, 0x4, R11 ;  /* 0x00000004020d7824 */ /* 0x040fe200078e020b */
[----:B------:R1:W-:Y:S03]  /*4e10*/  STS [R11], RZ ;  /* 0x000000ff0b007388 */ /* 0x0003e60000000800 */
[C---:B------:R-:W-:Y:S01]  /*4e20*/  IMAD R3, R2.reuse, 0x4, R13 ;  /* 0x0000000402037824 */ /* 0x040fe200078e020d */
[----:B------:R1:W-:Y:S04]  /*4e30*/  STS [R13], RZ ;  /* 0x000000ff0d007388 */ /* 0x0003e80000000800 */
[C---:B------:R-:W-:Y:S01]  /*4e40*/  LEA R15, R2.reuse, R3, 0x2 ;  /* 0x00000003020f7211 */ /* 0x040fe200078e10ff */
[----:B------:R1:W-:Y:S04]  /*4e50*/  STS [R3], RZ ;  /* 0x000000ff03007388 */ /* 0x0003e80000000800 */
[----:B------:R-:W-:Y:S01]  /*4e60*/  IMAD R4, R2, 0x4, R15 ;  /* 0x0000000402047824 */ /* 0x000fe200078e020f */
[----:B------:R1:W-:Y:S04]  /*4e70*/  STS [R15], RZ ;  /* 0x000000ff0f007388 */ /* 0x0003e80000000800 */
[----:B------:R1:W-:Y:S01]  /*4e80*/  STS [R4], RZ ;  /* 0x000000ff04007388 */ /* 0x0003e20000000800 */
[----:B------:R-:W-:Y:S05]  /*4e90*/  @P2 BRA `(.L_x_75) ;  /* 0xfffffffc00a82947 */ /* 0x000fea000383ffff */
[----:B------:R-:W-:Y:S05]  /*4ea0*/  BSYNC.RECONVERGENT B0 ;  /* 0x0000000000007941 */ /* 0x000fea0003800200 */
.L_x_74:
[----:B------:R-:W-:-:S07]  /*4eb0*/  IMAD.MOV.U32 R0, RZ, RZ, R21 ;  /* 0x000000ffff007224 */ /* 0x000fce00078e0015 */
.L_x_73:
[----:B-1----:R-:W-:-:S04]  /*4ec0*/  LOP3.LUT R3, R8, 0x7, RZ, 0xc0, !PT ;  /* 0x0000000708037812 */ /* 0x002fc800078ec0ff */
[----:B------:R-:W-:-:S13]  /*4ed0*/  ISETP.NE.AND P2, PT, R3, RZ, PT ;  /* 0x000000ff0300720c */ /* 0x000fda0003f45270 */
[----:B------:R-:W-:Y:S05]  /*4ee0*/  @!P2 BRA `(.L_x_72) ;  /* 0x000000000074a947 */ /* 0x000fea0003800000 */
[----:B------:R-:W-:Y:S02]  /*4ef0*/  ISETP.GE.U32.AND P2, PT, R3, 0x4, PT ;  /* 0x000000040300780c */ /* 0x000fe40003f46070 */
[----:B------:R-:W-:-:S04]  /*4f00*/  LOP3.LUT R6, R8, 0x3, RZ, 0xc0, !PT ;  /* 0x0000000308067812 */ /* 0x000fc800078ec0ff */
[----:B------:R-:W-:-:S07]  /*4f10*/  ISETP.NE.AND P3, PT, R6, RZ, PT ;  /* 0x000000ff0600720c */ /* 0x000fce0003f65270 */
[----:B------:R-:W-:Y:S06]  /*4f20*/  @!P2 BRA `(.L_x_76) ;  /* 0x00000000002ca947 */ /* 0x000fec0003800000 */
[C---:B------:R-:W-:Y:S02]  /*4f30*/  IMAD R3, R0.reuse, R2, R17 ;  /* 0x0000000200037224 */ /* 0x040fe400078e0211 */
[----:B------:R-:W-:-:S03]  /*4f40*/  VIADD R0, R0, 0x4 ;  /* 0x0000000400007836 */ /* 0x000fc60000000000 */
[C---:B------:R-:W-:Y:S02]  /*4f50*/  LEA R7, R3.reuse, UR44, 0x2 ;  /* 0x0000002c03077c11 */ /* 0x040fe4000f8e10ff */
[----:B------:R-:W-:Y:S02]  /*4f60*/  LEA R4, R3, UR38, 0x2 ;  /* 0x0000002603047c11 */ /* 0x000fe4000f8e10ff */
[----:B------:R-:W-:-:S03]  /*4f70*/  LEA R7, R2, R7, 0x2 ;  /* 0x0000000702077211 */ /* 0x000fc600078e10ff */
[----:B------:R1:W-:Y:S02]  /*4f80*/  STS [R4+0x20], RZ ;  /* 0x000020ff04007388 */ /* 0x0003e40000000800 */
[C---:B------:R-:W-:Y:S02]  /*4f90*/  IMAD R9, R2.reuse, 0x4, R7 ;  /* 0x0000000402097824 */ /* 0x040fe400078e0207 */
[----:B------:R1:W-:Y:S02]  /*4fa0*/  STS [R7], RZ ;  /* 0x000000ff07007388 */ /* 0x0003e40000000800 */
[----:B------:R-:W-:Y:S02]  /*4fb0*/  IMAD R3, R2, 0x4, R9 ;  /* 0x0000000402037824 */ /* 0x000fe400078e0209 */
[----:B------:R1:W-:Y:S04]  /*4fc0*/  STS [R9], RZ ;  /* 0x000000ff09007388 */ /* 0x0003e80000000800 */
[----:B------:R1:W-:Y:S02]  /*4fd0*/  STS [R3], RZ ;  /* 0x000000ff03007388 */ /* 0x0003e40000000800 */
.L_x_76:
[----:B------:R-:W-:Y:S05]  /*4fe0*/  @!P3 BRA `(.L_x_72) ;  /* 0x000000000034b947 */ /* 0x000fea0003800000 */
[----:B------:R-:W-:Y:S02]  /*4ff0*/  ISETP.NE.AND P3, PT, R6, 0x1, PT ;  /* 0x000000010600780c */ /* 0x000fe40003f65270 */
[----:B------:R-:W-:-:S11]  /*5000*/  LOP3.LUT P2, RZ, R8, 0x1, RZ, 0xc0, !PT ;  /* 0x0000000108ff7812 */ /* 0x000fd6000784c0ff */
[----:B------:R-:W-:Y:S05]  /*5010*/  @!P3 BRA `(.L_x_77) ;  /* 0x00000000001cb947 */ /* 0x000fea0003800000 */
[C---:B-1----:R-:W-:Y:S02]  /*5020*/  IMAD R3, R0.reuse, R2, R17 ;  /* 0x0000000200037224 */ /* 0x042fe400078e0211 */
[----:B------:R-:W-:-:S03]  /*5030*/  VIADD R0, R0, 0x2 ;  /* 0x0000000200007836 */ /* 0x000fc60000000000 */
[C---:B------:R-:W-:Y:S02]  /*5040*/  LEA R7, R3.reuse, UR44, 0x2 ;  /* 0x0000002c03077c11 */ /* 0x040fe4000f8e10ff */
[----:B------:R-:W-:Y:S02]  /*5050*/  LEA R3, R3, UR38, 0x2 ;  /* 0x0000002603037c11 */ /* 0x000fe4000f8e10ff */
[----:B------:R-:W-:-:S03]  /*5060*/  LEA R7, R2, R7, 0x2 ;  /* 0x0000000702077211 */ /* 0x000fc600078e10ff */
[----:B------:R2:W-:Y:S04]  /*5070*/  STS [R3+0x20], RZ ;  /* 0x000020ff03007388 */ /* 0x0005e80000000800 */
[----:B------:R2:W-:Y:S02]  /*5080*/  STS [R7], RZ ;  /* 0x000000ff07007388 */ /* 0x0005e40000000800 */
.L_x_77:
[----:B------:R-:W-:-:S05]  /*5090*/  @P2 IMAD R0, R2, R0, R17 ;  /* 0x0000000002002224 */ /* 0x000fca00078e0211 */
[----:B------:R-:W-:-:S05]  /*50a0*/  @P2 LEA R0, R0, UR38, 0x2 ;  /* 0x0000002600002c11 */ /* 0x000fca000f8e10ff */
[----:B------:R3:W-:Y:S02]  /*50b0*/  @P2 STS [R0+0x20], RZ ;  /* 0x000020ff00002388 */ /* 0x0007e40000000800 */
.L_x_72:
[----:B------:R-:W-:Y:S02]  /*50c0*/  ISETP.NE.AND P2, PT, R25, RZ, PT ;  /* 0x000000ff1900720c */ /* 0x000fe40003f45270 */
[----:B-1-3--:R-:W-:-:S11]  /*50d0*/  LEA R0, R22, UR44, 0x2 ;  /* 0x0000002c16007c11 */ /* 0x00afd6000f8e10ff */
[----:B------:R1:W-:Y:S01]  /*50e0*/  @!P2 STS [R0], RZ ;  /* 0x000000ff0000a388 */ /* 0x0003e20000000800 */
[----:B------:R-:W-:Y:S05]  /*50f0*/  @P1 BRA `(.L_x_78) ;  /* 0x0000000000bc1947 */ /* 0x000fea0003800000 */
[C---:B------:R-:W-:Y:S01]  /*5100*/  ISETP.GE.U32.AND P1, PT, R5.reuse, 0x4, PT ;  /* 0x000000040500780c */ /* 0x040fe20003f26070 */
[----:B-1----:R-:W-:Y:S01]  /*5110*/  IMAD.MOV.U32 R0, RZ, RZ, RZ ;  /* 0x000000ffff007224 */ /* 0x002fe200078e00ff */
[----:B--2---:R-:W-:-:S04]  /*5120*/  VIMNMX.U32 R3, PT, PT, R5, 0x1, !PT ;  /* 0x0000000105037848 */ /* 0x004fc80007fe0000 */
[----:B------:R-:W-:-:S04]  /*5130*/  LOP3.LUT R12, R3, 0x3, RZ, 0xc0, !PT ;  /* 0x00000003030c7812 */ /* 0x000fc800078ec0ff */
[----:B------:R-:W-:-:S03]  /*5140*/  ISETP.NE.AND P2, PT, R12, RZ, PT ;  /* 0x000000ff0c00720c */ /* 0x000fc60003f45270 */
[----:B------:R-:W-:Y:S10]  /*5150*/  @!P1 BRA `(.L_x_79) ;  /* 0x0000000000609947 */ /* 0x000ff40003800000 */
[----:B------:R-:W-:Y:S01]  /*5160*/  BSSY.RECONVERGENT B0, `(.L_x_79) ;  /* 0x0000017000007945 */ /* 0x000fe20003800200 */
[----:B------:R-:W-:Y:S01]  /*5170*/  LOP3.LUT R0, R3, 0xfffffffc, RZ, 0xc0, !PT ;  /* 0xfffffffc03007812 */ /* 0x000fe200078ec0ff */
[----:B------:R-:W-:-:S07]  /*5180*/  IMAD.MOV.U32 R3, RZ, RZ, RZ ;  /* 0x000000ffff037224 */ /* 0x000fce00078e00ff */
.L_x_80:
[----:B------:R-:W-:Y:S02]  /*5190*/  IMAD R4, R2, R3, R17 ;  /* 0x0000000302047224 */ /* 0x000fe400078e0211 */
[----:B------:R-:W-:-:S03]  /*51a0*/  VIADD R3, R3, 0x4 ;  /* 0x0000000403037836 */ /* 0x000fc60000000000 */
[C---:B-1----:R-:W-:Y:S02]  /*51b0*/  LEA R7, R4.reuse, UR43, 0x2 ;  /* 0x0000002b04077c11 */ /* 0x042fe4000f8e10ff */
[----:B------:R-:W-:Y:S02]  /*51c0*/  LEA R13, R4, UR38, 0x2 ;  /* 0x00000026040d7c11 */ /* 0x000fe4000f8e10ff */
[C---:B------:R-:W-:Y:S01]  /*51d0*/  LEA R9, R2.reuse, R7, 0x2 ;  /* 0x0000000702097211 */ /* 0x040fe200078e10ff */
[----:B------:R1:W2:Y:S01]  /*51e0*/  LDS R6, [R7] ;  /* 0x0000000007067984 */ /* 0x0002a20000000800 */
[----:B------:R-:W-:Y:S01]  /*51f0*/  ISETP.NE.AND P1, PT, R3, R0, PT ;  /* 0x000000000300720c */ /* 0x000fe20003f25270 */
[C---:B------:R-:W-:Y:S02]  /*5200*/  IMAD R15, R2.reuse, 0x4, R13 ;  /* 0x00000004020f7824 */ /* 0x040fe400078e020d */
[C---:B------:R-:W-:Y:S02]  /*5210*/  IMAD R11, R2.reuse, 0x4, R9 ;  /* 0x00000004020b7824 */ /* 0x040fe400078e0209 */
[----:B------:R-:W-:-:S03]  /*5220*/  IMAD R21, R2, 0x4, R15 ;  /* 0x0000000402157824 */ /* 0x000fc600078e020f */
[C---:B------:R-:W-:Y:S01]  /*5230*/  LEA R10, R2.reuse, R11, 0x2 ;  /* 0x0000000b020a7211 */ /* 0x040fe200078e10ff */
[----:B-1----:R-:W-:Y:S01]  /*5240*/  IMAD R7, R2, 0x4, R21 ;  /* 0x0000000402077824 */ /* 0x002fe200078e0215 */
[----:B--2---:R-:W-:Y:S04]  /*5250*/  STS [R13+0x20], R6 ;  /* 0x000020060d007388 */ /* 0x004fe80000000800 */
[----:B------:R-:W1:Y:S04]  /*5260*/  LDS R4, [R9] ;  /* 0x0000000009047984 */ /* 0x000e680000000800 */
[----:B-1----:R-:W-:Y:S04]  /*5270*/  STS [R15+0x20], R4 ;  /* 0x000020040f007388 */ /* 0x002fe80000000800 */
[----:B------:R-:W1:Y:S04]  /*5280*/  LDS R8, [R11] ;  /* 0x000000000b087984 */ /* 0x000e680000000800 */
[----:B-1----:R-:W-:Y:S04]  /*5290*/  STS [R21+0x20], R8 ;  /* 0x0000200815007388 */ /* 0x002fe80000000800 */
[----:B------:R-:W1:Y:S04]  /*52a0*/  LDS R10, [R10] ;  /* 0x000000000a0a7984 */ /* 0x000e680000000800 */
[----:B-1----:R1:W-:Y:S01]  /*52b0*/  STS [R7+0x20], R10 ;  /* 0x0000200a07007388 */ /* 0x0023e20000000800 */
[----:B------:R-:W-:Y:S05]  /*52c0*/  @P1 BRA `(.L_x_80) ;  /* 0xfffffffc00b01947 */ /* 0x000fea000383ffff */
[----:B------:R-:W-:Y:S05]  /*52d0*/  BSYNC.RECONVERGENT B0 ;  /* 0x0000000000007941 */ /* 0x000fea0003800200 */
.L_x_79:
[----:B------:R-:W-:Y:S05]  /*52e0*/  @!P2 BRA `(.L_x_78) ;  /* 0x000000000040a947 */ /* 0x000fea0003800000 */
[----:B------:R-:W-:Y:S01]  /*52f0*/  IMAD R0, R2, R0, R17 ;  /* 0x0000000002007224 */ /* 0x000fe200078e0211 */
[----:B------:R-:W-:-:S04]  /*5300*/  ISETP.NE.AND P1, PT, R12, 0x1, PT ;  /* 0x000000010c00780c */ /* 0x000fc80003f25270 */
[C---:B-1----:R-:W-:Y:S02]  /*5310*/  LEA R7, R0.reuse, UR43, 0x2 ;  /* 0x0000002b00077c11 */ /* 0x042fe4000f8e10ff */
[----:B------:R-:W-:-:S03]  /*5320*/  LEA R4, R0, UR38, 0x2 ;  /* 0x0000002600047c11 */ /* 0x000fc6000f8e10ff */
[----:B------:R-:W1:Y:S04]  /*5330*/  LDS R3, [R7] ;  /* 0x0000000007037984 */ /* 0x000e680000000800 */
[----:B-1----:R3:W-:Y:S01]  /*5340*/  STS [R4+0x20], R3 ;  /* 0x0000200304007388 */ /* 0x0027e20000000800 */
[----:B------:R-:W-:Y:S05]  /*5350*/  @!P1 BRA `(.L_x_78) ;  /* 0x0000000000249947 */ /* 0x000fea0003800000 */
[----:B------:R-:W-:Y:S01]  /*5360*/  IMAD R7, R2, 0x4, R7 ;  /* 0x0000000402077824 */ /* 0x000fe200078e0207 */
[----:B------:R-:W-:Y:S02]  /*5370*/  ISETP.NE.AND P1, PT, R12, 0x2, PT ;  /* 0x000000020c00780c */ /* 0x000fe40003f25270 */
[C---:B------:R-:W-:Y:S02]  /*5380*/  LEA R9, R2.reuse, R4, 0x2 ;  /* 0x0000000402097211 */ /* 0x040fe400078e10ff */
[----:B------:R-:W1:Y:S09]  /*5390*/  LDS R0, [R7] ;  /* 0x0000000007007984 */ /* 0x000e720000000800 */
[----:B---3--:R-:W-:-:S02]  /*53a0*/  @P1 IMAD R3, R2, 0x4, R7 ;  /* 0x0000000402031824 */ /* 0x008fc400078e0207 */
[----:B------:R-:W-:Y:S01]  /*53b0*/  @P1 IMAD R4, R2, 0x4, R9 ;  /* 0x0000000402041824 */ /* 0x000fe200078e0209 */
[----:B-1----:R-:W-:Y:S04]  /*53c0*/  STS [R9+0x20], R0 ;  /* 0x0000200009007388 */ /* 0x002fe80000000800 */
[----:B------:R-:W1:Y:S04]  /*53d0*/  @P1 LDS R3, [R3] ;  /* 0x0000000003031984 */ /* 0x000e680000000800 */
[----:B-1----:R4:W-:Y:S02]  /*53e0*/  @P1 STS [R4+0x20], R3 ;  /* 0x0000200304001388 */ /* 0x0029e40000000800 */
.L_x_78:
[----:B--234-:R-:W-:Y:S01]  /*53f0*/  @!P0 IMAD R3, R5, R2, R17 ;  /* 0x0000000205038224 */ /* 0x01cfe200078e0211 */
[----:B------:R-:W-:-:S04]  /*5400*/  ISETP.NE.AND P1, PT, R17, RZ, PT ;  /* 0x000000ff1100720c */ /* 0x000fc80003f25270 */
[C---:B-1----:R-:W-:Y:S02]  /*5410*/  @!P0 LEA R0, R3.reuse, UR43, 0x2 ;  /* 0x0000002b03008c11 */ /* 0x042fe4000f8e10ff */
[----:B------:R-:W-:-:S04]  /*5420*/  @!P0 LEA R3, R3, UR38, 0x2 ;  /* 0x0000002603038c11 */ /* 0x000fc8000f8e10ff */
[----:B------:R-:W1:Y:S04]  /*5430*/  @!P0 LDS R0, [R0] ;  /* 0x0000000000008984 */ /* 0x000e680000000800 */
[----:B-1----:R1:W-:Y:S04]  /*5440*/  @!P0 STS [R3+0x20], R0 ;  /* 0x0000200003008388 */ /* 0x0023e80000000800 */
[----:B------:R-:W-:Y:S01]  /*5450*/  @!P1 STS [UR42], RZ ;  /* 0x000000ffff009988 */ /* 0x000fe2000800082a */
.L_x_68:
[----:B------:R-:W5:Y:S01]  /*5460*/  S2UR UR5, SR_CgaCtaId ;  /* 0x00000000000579c3 */ /* 0x000f620000008800 */
[----:B------:R-:W-:Y:S02]  /*5470*/  UMOV UR4, 0x400 ;  /* 0x0000040000047882 */ /* 0x000fe40000000000 */
[----:B-----5:R-:W-:-:S06]  /*5480*/  ULEA UR4, UR5, UR4, 0x18 ;  /* 0x0000000405047291 */ /* 0x020fcc000f8ec0ff */
[----:B-1----:R-:W-:-:S05]  /*5490*/  IMAD.U32 R0, RZ, RZ, UR4 ;  /* 0x00000004ff007e24 */ /* 0x002fca000f8e00ff */
[----:B0-234-:R-:W0:Y:S01]  /*54a0*/  LDS.64 R4, [R0+0x10] ;  /* 0x0000100000047984 */ /* 0x01de220000000a00 */
[----:B------:R-:W0:Y:S02]  /*54b0*/  LDCU.64 UR4, c[0x0][0x380] ;  /* 0x00007000ff0477ac */ /* 0x000e240008000a00 */
[----:B0-----:R-:W-:-:S14]  /*54c0*/  DSETP.GEU.AND P0, PT, R4, UR4, PT ;  /* 0x0000000404007e2a */ /* 0x001fdc000bf0e000 */
[----:B------:R-:W-:Y:S05]  /*54d0*/  @!P0 BRA `(.L_x_81) ;  /* 0xffffffbc001c8947 */ /* 0x000fea000383ffff */
.L_x_10:
[----:B------:R-:W0:Y:S02]  /*54e0*/  LDC R3, c[0x0][0x390] ;  /* 0x0000e400ff037b82 */ /* 0x000e240000000800 */
[----:B0-----:R-:W-:-:S13]  /*54f0*/  ISETP.GT.U32.AND P0, PT, R2, R3, PT ;  /* 0x000000030200720c */ /* 0x001fda0003f04070 */
[----:B------:R-:W-:Y:S05]  /*5500*/  @P0 BRA `(.L_x_82) ;  /* 0x0000000c00280947 */ /* 0x000fea0003800000 */
[C---:B------:R-:W-:Y:S02]  /*5510*/  ISETP.GE.U32.AND P0, PT, R19.reuse, 0x4, PT ;  /* 0x000000041300780c */ /* 0x040fe40003f06070 */
[----:B-1----:R-:W-:Y:S02]  /*5520*/  VIMNMX.U32 R6, PT, PT, R19, 0x1, !PT ;  /* 0x0000000113067848 */ /* 0x002fe40007fe0000 */
[----:B------:R-:W-:Y:S02]  /*5530*/  MOV R8, RZ ;  /* 0x000000ff00087202 */ /* 0x000fe40000000f00 */
[----:B------:R-:W-:-:S07]  /*5540*/  LOP3.LUT R9, R6, 0x3, RZ, 0xc0, !PT ;  /* 0x0000000306097812 */ /* 0x000fce00078ec0ff */
[----:B------:R-:W-:Y:S05]  /*5550*/  @!P0 BRA `(.L_x_83) ;  /* 0x0000000800c88947 */ /* 0x000fea0003800000 */
[----:B------:R-:W-:Y:S01]  /*5560*/  LOP3.LUT R8, R6, 0xfffffffc, RZ, 0xc0, !PT ;  /* 0xfffffffc06087812 */ /* 0x000fe200078ec0ff */
[----:B------:R-:W0:Y:S01]  /*5570*/  LDC.64 R4, c[0x0][0x398] ;  /* 0x0000e600ff047b82 */ /* 0x000e220000000a00 */
[--C-:B--2---:R-:W-:Y:S01]  /*5580*/  IMAD R25, R3, 0x2, R17.reuse ;  /* 0x0000000203197824 */ /* 0x104fe200078e0211 */
[----:B------:R-:W-:Y:S01]  /*5590*/  BSSY.RECONVERGENT B0, `(.L_x_83) ;  /* 0x00000ae000007945 */ /* 0x000fe20003800200 */
[----:B------:R-:W-:Y:S02]  /*55a0*/  IMAD R13, R16, R3, R17 ;  /* 0x00000003100d7224 */ /* 0x000fe400078e0211 */
[----:B------:R-:W-:Y:S02]  /*55b0*/  IMAD.MOV R10, RZ, RZ, -R8 ;  /* 0x000000ffff0a7224 */ /* 0x000fe400078e0a08 */
[----:B------:R-:W-:Y:S01]  /*55c0*/  IMAD.U32 R25, R25, 0x4, R0 ;  /* 0x0000000419197824 */ /* 0x000fe200078e0000 */
[----:B------:R-:W-:Y:S01]  /*55d0*/  IADD3 R21, PT, PT, R13, R2, RZ ;  /* 0x000000020d157210 */ /* 0x000fe20007ffe0ff */
[--C-:B------:R-:W-:Y:S01]  /*55e0*/  IMAD R11, R2, 0x2, R13.reuse ;  /* 0x00000002020b7824 */ /* 0x100fe200078e020d */
[----:B------:R-:W-:Y:S01]  /*55f0*/  ISETP.GE.AND P0, PT, R10, RZ, PT ;  /* 0x000000ff0a00720c */ /* 0x000fe20003f06270 */
[----:B------:R-:W-:-:S02]  /*5600*/  IMAD R15, R2, 0x3, R13 ;  /* 0x00000003020f7824 */ /* 0x000fc400078e020d */
[----:B------:R-:W-:-:S10]  /*5610*/  VIADD R25, R25, 0x20 ;  /* 0x0000002019197836 */ /* 0x000fd40000000000 */
[----:B------:R-:W-:Y:S05]  /*5620*/  @P0 BRA `(.L_x_84) ;  /* 0x0000000800340947 */ /* 0x000fea0003800000 */
[----:B------:R-:W-:Y:S01]  /*5630*/  IMAD.MOV R6, RZ, RZ, -R10 ;  /* 0x000000ffff067224 */ /* 0x000fe200078e0a0a */
[----:B------:R-:W-:-:S04]  /*5640*/  PLOP3.LUT P0, PT, PT, PT, PT, 0x80, 0x8 ;  /* 0x000000000008781c */ /* 0x000fc80003f0f070 */
[----:B------:R-:W-:-:S13]  /*5650*/  ISETP.GT.AND P1, PT, R6, 0xc, PT ;  /* 0x0000000c0600780c */ /* 0x000fda0003f24270 */
[----:B------:R-:W-:Y:S05]  /*5660*/  @!P1 BRA `(.L_x_85) ;  /* 0x00000004005c9947 */ /* 0x000fea0003800000 */
[----:B------:R-:W1:Y:S01]  /*5670*/  LDC.64 R6, c[0x0][0x398] ;  /* 0x0000e600ff067b82 */ /* 0x000e620000000a00 */
[----:B------:R-:W-:Y:S01]  /*5680*/  BSSY.RECONVERGENT B1, `(.L_x_85) ;  /* 0x0000055000017945 */ /* 0x000fe20003800200 */
[----:B------:R-:W-:-:S13]  /*5690*/  PLOP3.LUT P0, PT, PT, PT, PT, 0x8, 0x80 ;  /* 0x000000000080781c */ /* 0x000fda0003f0e170 */
.L_x_86:
[----:B---3--:R2:W3:Y:S01]  /*56a0*/  LDS R37, [R25] ;  /* 0x0000000019257984 */ /* 0x0084e20000000800 */
[C---:B------:R-:W-:Y:S01]  /*56b0*/  LEA R12, R2.reuse, R25, 0x2 ;  /* 0x00000019020c7211 */ /* 0x040fe200078e10ff */
[C-C-:B------:R-:W-:Y:S02]  /*56c0*/  IMAD R18, R2.reuse, 0x8, R25.reuse ;  /* 0x0000000802127824 */ /* 0x140fe400078e0219 */
[C-C-:B------:R-:W-:Y:S02]  /*56d0*/  IMAD R35, R2.reuse, 0x10, R25.reuse ;  /* 0x0000001002237824 */ /* 0x140fe400078e0219 */
[----:B------:R-:W4:Y:S01]  /*56e0*/  LDS R14, [R12] ;  /* 0x000000000c0e7984 */ /* 0x000f220000000800 */
[C---:B------:R-:W-:Y:S02]  /*56f0*/  IMAD R20, R2.reuse, 0xc, R25 ;  /* 0x0000000c02147824 */ /* 0x040fe400078e0219 */
[C---:B------:R-:W-:Y:S01]  /*5700*/  IMAD R33, R2.reuse, 0x4, R35 ;  /* 0x0000000402217824 */ /* 0x040fe200078e0223 */
[----:B------:R-:W5:Y:S01]  /*5710*/  LDS R18, [R18] ;  /* 0x0000000012127984 */ /* 0x000f620000000800 */
[----:B-1----:R-:W-:Y:S01]  /*5720*/  IMAD.WIDE.U32 R22, R13, 0x4, R6 ;  /* 0x000000040d167825 */ /* 0x002fe200078e0006 */
[----:B------:R-:W-:-:S02]  /*5730*/  LEA R36, R2, R35, 0x3 ;  /* 0x0000002302247211 */ /* 0x000fc400078e18ff */
[----:B------:R-:W1:Y:S01]  /*5740*/  LDS R34, [R20] ;  /* 0x0000000014227984 */ /* 0x000e620000000800 */
[----:B--2---:R-:W-:Y:S02]  /*5750*/  IMAD R25, R2, 0xc, R35 ;  /* 0x0000000c02197824 */ /* 0x004fe400078e0223 */
[--C-:B------:R-:W-:Y:S01]  /*5760*/  IMAD.WIDE.U32 R26, R21, 0x4, R6.reuse ;  /* 0x00000004151a7825 */ /* 0x100fe200078e0006 */
[----:B------:R-:W2:Y:S03]  /*5770*/  LDS R32, [R35] ;  /* 0x0000000023207984 */ /* 0x000ea60000000800 */
[--C-:B------:R-:W-:Y:S01]  /*5780*/  IMAD.WIDE.U32 R28, R11, 0x4, R6.reuse ;  /* 0x000000040b1c7825 */ /* 0x100fe200078e0006 */
[----:B------:R-:W0:Y:S03]  /*5790*/  LDS R33, [R33] ;  /* 0x0000000021217984 */ /* 0x000e260000000800 */
[----:B------:R-:W-:Y:S01]  /*57a0*/  IMAD.WIDE.U32 R30, R15, 0x4, R6 ;  /* 0x000000040f1e7825 */ /* 0x000fe200078e0006 */
[----:B------:R-:W-:Y:S03]  /*57b0*/  LDS R25, [R25] ;  /* 0x0000000019197984 */ /* 0x000fe60000000800 */
[----:B------:R-:W-:-:S05]  /*57c0*/  VIADD R10, R10, 0x10 ;  /* 0x000000100a0a7836 */ /* 0x000fca0000000000 */
[----:B------:R-:W-:Y:S01]  /*57d0*/  ISETP.GE.AND P1, PT, R10, -0xc, PT ;  /* 0xfffffff40a00780c */ /* 0x000fe20003f26270 */
[----:B---3--:R3:W-:Y:S04]  /*57e0*/  STG.E desc[UR36][R22.64], R37 ;  /* 0x0000002516007986 */ /* 0x0087e8000c101924 */
[----:B------:R-:W0:Y:S04]  /*57f0*/  LDS R22, [R36] ;  /* 0x0000000024167984 */ /* 0x000e280000000800 */
[----:B----4-:R4:W-:Y:S01]  /*5800*/  STG.E desc[UR36][R26.64], R14 ;  /* 0x0000000e1a007986 */ /* 0x0109e2000c101924 */
[----:B---3--:R-:W-:-:S03]  /*5810*/  IMAD R23, R2, 0x10, R35 ;  /* 0x0000001002177824 */ /* 0x008fc600078e0223 */
[----:B-----5:R3:W-:Y:S01]  /*5820*/  STG.E desc[UR36][R28.64], R18 ;  /* 0x000000121c007986 */ /* 0x0207e2000c101924 */
[----:B------:R-:W-:-:S03]  /*5830*/  IMAD R37, R2, 0x4, R13 ;  /* 0x0000000402257824 */ /* 0x000fc600078e020d */
[----:B------:R-:W5:Y:S01]  /*5840*/  LDS R35, [R23] ;  /* 0x0000000017237984 */ /* 0x000f620000000800 */
[----:B------:R-:W-:Y:S01]  /*5850*/  IMAD.WIDE.U32 R12, R37, 0x4, R6 ;  /* 0x00000004250c7825 */ /* 0x000fe200078e0006 */
[C---:B------:R-:W-:Y:S02]  /*5860*/  LEA R37, R2.reuse, R37, 0x2 ;  /* 0x0000002502257211 */ /* 0x040fe400078e10ff */
[----:B-1----:R1:W-:Y:S01]  /*5870*/  STG.E desc[UR36][R30.64], R34 ;  /* 0x000000221e007986 */ /* 0x0023e2000c101924 */
[C---:B----4-:R-:W-:Y:S02]  /*5880*/  IMAD R27, R2.reuse, 0x4, R21 ;  /* 0x00000004021b7824 */ /* 0x050fe400078e0215 */
[C---:B------:R-:W-:Y:S01]  /*5890*/  IMAD R26, R2.reuse, 0x4, R11 ;  /* 0x00000004021a7824 */ /* 0x040fe200078e020b */
[C---:B---3--:R-:W-:Y:S01]  /*58a0*/  LEA R29, R2.reuse, R23, 0x2 ;  /* 0x00000017021d7211 */ /* 0x048fe200078e10ff */
[----:B------:R-:W-:Y:S01]  /*58b0*/  IMAD.WIDE.U32 R20, R27, 0x4, R6 ;  /* 0x000000041b147825 */ /* 0x000fe200078e0006 */
[----:B--2---:R2:W-:Y:S03]  /*58c0*/  STG.E desc[UR36][R12.64], R32 ;  /* 0x000000200c007986 */ /* 0x0045e6000c101924 */
[C---:B------:R-:W-:Y:S01]  /*58d0*/  IMAD R18, R2.reuse, 0x8, R23 ;  /* 0x0000000802127824 */ /* 0x040fe200078e0217 */
[----:B0-----:R0:W-:Y:S01]  /*58e0*/  STG.E desc[UR36][R20.64], R33 ;  /* 0x0000002114007986 */ /* 0x0011e2000c101924 */
[----:B------:R-:W-:-:S02]  /*58f0*/  IMAD R11, R2, 0x4, R15 ;  /* 0x00000004020b7824 */ /* 0x000fc400078e020f */
[----:B------:R-:W-:Y:S01]  /*5900*/  IMAD.WIDE.U32 R14, R26, 0x4, R6 ;  /* 0x000000041a0e7825 */ /* 0x000fe200078e0006 */
[----:B------:R-:W3:Y:S03]  /*5910*/  LDS R29, [R29] ;  /* 0x000000001d1d7984 */ /* 0x000ee60000000800 */
[----:B-1----:R-:W-:Y:S01]  /*5920*/  IMAD R31, R2, 0x4, R27 ;  /* 0x00000004021f7824 */ /* 0x002fe200078e021b */
[----:B------:R-:W1:Y:S01]  /*5930*/  LDS R18, [R18] ;  /* 0x0000000012127984 */ /* 0x000e620000000800 */
[----:B--2---:R-:W-:-:S04]  /*5940*/  IMAD.WIDE.U32 R12, R11, 0x4, R6 ;  /* 0x000000040b0c7825 */ /* 0x004fc800078e0006 */
[----:B0-----:R-:W-:Y:S01]  /*5950*/  IMAD.WIDE.U32 R20, R37, 0x4, R6 ;  /* 0x0000000425147825 */ /* 0x001fe200078e0006 */
[----:B------:R0:W-:Y:S03]  /*5960*/  STG.E desc[UR36][R14.64], R22 ;  /* 0x000000160e007986 */ /* 0x0001e6000c101924 */
[C-C-:B------:R-:W-:Y:S01]  /*5970*/  IMAD R32, R2.reuse, 0xc, R23.reuse ;  /* 0x0000000c02207824 */ /* 0x140fe200078e0217 */
[----:B------:R2:W-:Y:S01]  /*5980*/  STG.E desc[UR36][R12.64], R25 ;  /* 0x000000190c007986 */ /* 0x0005e2000c101924 */
[C---:B------:R-:W-:Y:S02]  /*5990*/  IMAD R23, R2.reuse, 0x10, R23 ;  /* 0x0000001002177824 */ /* 0x040fe400078e0217 */
[----:B------:R-:W-:Y:S02]  /*59a0*/  IMAD R33, R2, 0x4, R26 ;  /* 0x0000000402217824 */ /* 0x000fe400078e021a */
[----:B------:R-:W4:Y:S01]  /*59b0*/  LDS R32, [R32] ;  /* 0x0000000020207984 */ /* 0x000f220000000800 */
[----:B------:R-:W-:-:S03]  /*59c0*/  IMAD.WIDE.U32 R26, R31, 0x4, R6 ;  /* 0x000000041f1a7825 */ /* 0x000fc600078e0006 */
[----:B-----5:R5:W-:Y:S01]  /*59d0*/  STG.E desc[UR36][R20.64], R35 ;  /* 0x0000002314007986 */ /* 0x020be2000c101924 */
[C---:B0-----:R-:W-:Y:S01]  /*59e0*/  IMAD R22, R2.reuse, 0xc, R23 ;  /* 0x0000000c02167824 */ /* 0x041fe200078e0217 */
[----:B--2---:R-:W-:Y:S02]  /*59f0*/  LEA R25, R2, R23, 0x2 ;  /* 0x0000001702197211 */ /* 0x004fe400078e10ff */
[----:B------:R-:W0:Y:S01]  /*5a00*/  LDS R34, [R23] ;  /* 0x0000000017227984 */ /* 0x000e220000000800 */
[----:B------:R-:W-:-:S03]  /*5a10*/  IMAD.WIDE.U32 R14, R33, 0x4, R6 ;  /* 0x00000004210e7825 */ /* 0x000fc600078e0006 */
[----:B------:R2:W0:Y:S01]  /*5a20*/  LDS R36, [R25] ;  /* 0x0000000019247984 */ /* 0x0004220000000800 */
[C---:B------:R-:W-:Y:S02]  /*5a30*/  IMAD R11, R2.reuse, 0x4, R11 ;  /* 0x00000004020b7824 */ /* 0x040fe400078e020b */
[C---:B------:R-:W-:Y:S01]  /*5a40*/  IMAD R37, R2.reuse, 0x4, R37 ;  /* 0x0000000402257824 */ /* 0x040fe200078e0225 */
[----:B------:R-:W-:Y:S01]  /*5a50*/  LDS R22, [R22] ;  /* 0x0000000016167984 */ /* 0x000fe20000000800 */
[C---:B-----5:R-:W-:Y:S02]  /*5a60*/  IMAD R35, R2.reuse, 0x8, R23 ;  /* 0x0000000802237824 */ /* 0x060fe400078e0217 */
[----:B------:R-:W-:Y:S01]  /*5a70*/  IMAD R33, R2, 0x4, R33 ;  /* 0x0000000402217824 */ /* 0x000fe200078e0221 */
[----:B---3--:R3:W-:Y:S01]  /*5a80*/  STG.E desc[UR36][R26.64], R29 ;  /* 0x0000001d1a007986 */ /* 0x0087e2000c101924 */
[----:B------:R-:W-:-:S03]  /*5a90*/  IMAD.WIDE.U32 R12, R11, 0x4, R6 ;  /* 0x000000040b0c7825 */ /* 0x000fc600078e0006 */
[----:B------:R-:W5:Y:S01]  /*5aa0*/  LDS R35, [R35] ;  /* 0x0000000023237984 */ /* 0x000f620000000800 */
[C---:B--2---:R-:W-:Y:S02]  /*5ab0*/  IMAD R25, R2.reuse, 0x4, R11 ;  /* 0x0000000402197824 */ /* 0x044fe400078e020b */
[----:B------:R-:W-:Y:S01]  /*5ac0*/  IMAD.WIDE.U32 R20, R37, 0x4, R6 ;  /* 0x0000000425147825 */ /* 0x000fe200078e0006 */
[----:B-1----:R1:W-:Y:S03]  /*5ad0*/  STG.E desc[UR36][R14.64], R18 ;  /* 0x000000120e007986 */ /* 0x0023e6000c101924 */
[C---:B------:R-:W-:Y:S02]  /*5ae0*/  IMAD R11, R2.reuse, 0x4, R33 ;  /* 0x00000004020b7824 */ /* 0x040fe400078e0221 */
[----:B---3--:R-:W-:Y:S01]  /*5af0*/  IMAD.WIDE.U32 R28, R33, 0x4, R6 ;  /* 0x00000004211c7825 */ /* 0x008fe200078e0006 */
[----:B----4-:R2:W-:Y:S01]  /*5b00*/  STG.E desc[UR36][R12.64], R32 ;  /* 0x000000200c007986 */ /* 0x0105e2000c101924 */
[----:B-1----:R-:W-:-:S02]  /*5b10*/  LEA R15, R2, R31, 0x2 ;  /* 0x0000001f020f7211 */ /* 0x002fc400078e10ff */
[----:B------:R-:W-:-:S04]  /*5b20*/  IMAD.WIDE.U32 R30, R25, 0x4, R6 ;  /* 0x00000004191e7825 */ /* 0x000fc800078e0006 */
[----:B------:R-:W-:Y:S01]  /*5b30*/  IMAD.WIDE.U32 R26, R15, 0x4, R6 ;  /* 0x000000040f1a7825 */ /* 0x000fe200078e0006 */
[----:B0-----:R0:W-:Y:S04]  /*5b40*/  STG.E desc[UR36][R20.64], R34 ;  /* 0x0000002214007986 */ /* 0x0011e8000c101924 */
[----:B------:R3:W-:Y:S01]  /*5b50*/  STG.E desc[UR36][R26.64], R36 ;  /* 0x000000241a007986 */ /* 0x0007e2000c101924 */
[C---:B--2---:R-:W-:Y:S01]  /*5b60*/  LEA R13, R2.reuse, R37, 0x2 ;  /* 0x00000025020d7211 */ /* 0x044fe200078e10ff */
[C---:B0-----:R-:W-:Y:S02]  /*5b70*/  IMAD R21, R2.reuse, 0x4, R15 ;  /* 0x0000000402157824 */ /* 0x041fe400078e020f */
[C---:B------:R-:W-:Y:S01]  /*5b80*/  IMAD R15, R2.reuse, 0x4, R25 ;  /* 0x00000004020f7824 */ /* 0x040fe200078e0219 */
[----:B------:R-:W-:Y:S01]  /*5b90*/  LEA R25, R2, R23, 0x4 ;  /* 0x0000001702197211 */ /* 0x000fe200078e20ff */
[----:B-----5:R3:W-:Y:S04]  /*5ba0*/  STG.E desc[UR36][R28.64], R35 ;  /* 0x000000231c007986 */ /* 0x0207e8000c101924 */
[----:B------:R3:W-:Y:S01]  /*5bb0*/  STG.E desc[UR36][R30.64], R22 ;  /* 0x000000161e007986 */ /* 0x0007e2000c101924 */
[----:B------:R-:W-:Y:S05]  /*5bc0*/  @!P1 BRA `(.L_x_86) ;  /* 0xfffffff800b49947 */ /* 0x000fea000383ffff */
[----:B------:R-:W-:Y:S05]  /*5bd0*/  BSYNC.RECONVERGENT B1 ;  /* 0x0000000000017941 */ /* 0x000fea0003800200 */
.L_x_85:
[----:B------:R-:W-:Y:S01]  /*5be0*/  IMAD.MOV R6, RZ, RZ, -R10 ;  /* 0x000000ffff067224 */ /* 0x000fe200078e0a0a */
[----:B------:R-:W-:Y:S04]  /*5bf0*/  BSSY.RECONVERGENT B1, `(.L_x_87) ;  /* 0x000002e000017945 */ /* 0x000fe80003800200 */
[----:B------:R-:W-:-:S13]  /*5c00*/  ISETP.GT.AND P1, PT, R6, 0x4, PT ;  /* 0x000000040600780c */ /* 0x000fda0003f24270 */
[----:B------:R-:W-:Y:S05]  /*5c10*/  @!P1 BRA `(.L_x_88) ;  /* 0x0000000000ac9947 */ /* 0x000fea0003800000 */
[----:B------:R-:W1:Y:S01]  /*5c20*/  LDS R33, [R25] ;  /* 0x0000000019217984 */ /* 0x000e620000000800 */
[----:B------:R-:W2:Y:S01]  /*5c30*/  LDC.64 R6, c[0x0][0x398] ;  /* 0x0000e600ff067b82 */ /* 0x000ea20000000a00 */
[C-C-:B------:R-:W-:Y:S01]  /*5c40*/  IMAD R12, R2.reuse, 0x4, R25.reuse ;  /* 0x00000004020c7824 */ /* 0x140fe200078e0219 */
[C---:B---3--:R-:W-:Y:S01]  /*5c50*/  LEA R29, R2.reuse, R25, 0x4 ;  /* 0x00000019021d7211 */ /* 0x048fe200078e20ff */
[C-C-:B------:R-:W-:Y:S01]  /*5c60*/  IMAD R14, R2.reuse, 0x8, R25.reuse ;  /* 0x00000008020e7824 */ /* 0x140fe200078e0219 */
[C---:B------:R-:W-:Y:S01]  /*5c70*/  LEA R37, R2.reuse, R13, 0x2 ;  /* 0x0000000d02257211 */ /* 0x040fe200078e10ff */
[C---:B------:R-:W-:Y:S01]  /*5c80*/  IMAD R18, R2.reuse, 0xc, R25 ;  /* 0x0000000c02127824 */ /* 0x040fe200078e0219 */
[----:B------:R-:W-:Y:S01]  /*5c90*/  PLOP3.LUT P0, PT, PT, PT, PT, 0x8, 0x80 ;  /* 0x000000000080781c */ /* 0x000fe20003f0e170 */
[----:B------:R-:W3:Y:S01]  /*5ca0*/  LDS R12, [R12] ;  /* 0x000000000c0c7984 */ /* 0x000ee20000000800 */
[C-C-:B------:R-:W-:Y:S02]  /*5cb0*/  IMAD R28, R2.reuse, 0x4, R29.reuse ;  /* 0x00000004021c7824 */ /* 0x140fe400078e021d */
[C-C-:B------:R-:W-:Y:S01]  /*5cc0*/  IMAD R32, R2.reuse, 0x8, R29.reuse ;  /* 0x0000000802207824 */ /* 0x140fe200078e021d */
[----:B------:R-:W4:Y:S01]  /*5cd0*/  LDS R14, [R14] ;  /* 0x000000000e0e7984 */ /* 0x000f220000000800 */
[----:B------:R-:W-:-:S02]  /*5ce0*/  IMAD R35, R2, 0xc, R29 ;  /* 0x0000000c02237824 */ /* 0x000fc400078e021d */
[----:B------:R-:W-:Y:S01]  /*5cf0*/  VIADD R10, R10, 0x8 ;  /* 0x000000080a0a7836 */ /* 0x000fe20000000000 */
[----:B------:R-:W5:Y:S04]  /*5d00*/  LDS R25, [R18] ;  /* 0x0000000012197984 */ /* 0x000f680000000800 */
[----:B------:R-:W0:Y:S04]  /*5d10*/  LDS R20, [R29] ;  /* 0x000000001d147984 */ /* 0x000e280000000800 */
[----:B------:R-:W0:Y:S01]  /*5d20*/  LDS R28, [R28] ;  /* 0x000000001c1c7984 */ /* 0x000e220000000800 */
[----:B--2---:R-:W-:-:S03]  /*5d30*/  IMAD.WIDE.U32 R22, R13, 0x4, R6 ;  /* 0x000000040d167825 */ /* 0x004fc600078e0006 */
[----:B------:R-:W-:Y:S01]  /*5d40*/  LDS R35, [R35] ;  /* 0x0000000023237984 */ /* 0x000fe20000000800 */
[----:B------:R-:W-:-:S04]  /*5d50*/  IMAD.WIDE.U32 R26, R21, 0x4, R6 ;  /* 0x00000004151a7825 */ /* 0x000fc800078e0006 */
[----:B------:R-:W-:-:S04]  /*5d60*/  IMAD.WIDE.U32 R30, R11, 0x4, R6 ;  /* 0x000000040b1e7825 */ /* 0x000fc800078e0006 */
[C---:B------:R-:W-:Y:S02]  /*5d70*/  IMAD R21, R2.reuse, 0x4, R21 ;  /* 0x0000000402157824 */ /* 0x040fe400078e0215 */
[----:B------:R-:W-:Y:S01]  /*5d80*/  IMAD R11, R2, 0x4, R11 ;  /* 0x00000004020b7824 */ /* 0x000fe200078e020b */
[----:B-1----:R1:W-:Y:S04]  /*5d90*/  STG.E desc[UR36][R22.64], R33 ;  /* 0x0000002116007986 */ /* 0x0023e8000c101924 */
[----:B------:R-:W2:Y:S04]  /*5da0*/  LDS R33, [R32] ;  /* 0x0000000020217984 */ /* 0x000ea80000000800 */
[----:B---3--:R3:W-:Y:S01]  /*5db0*/  STG.E desc[UR36][R26.64], R12 ;  /* 0x0000000c1a007986 */ /* 0x0087e2000c101924 */
[----:B-1----:R-:W-:-:S03]  /*5dc0*/  IMAD.WIDE.U32 R22, R37, 0x4, R6 ;  /* 0x0000000425167825 */ /* 0x002fc600078e0006 */
[----:B----4-:R1:W-:Y:S01]  /*5dd0*/  STG.E desc[UR36][R30.64], R14 ;  /* 0x0000000e1e007986 */ /* 0x0103e2000c101924 */
[----:B---3--:R-:W-:Y:S01]  /*5de0*/  IMAD.WIDE.U32 R12, R15, 0x4, R6 ;  /* 0x000000040f0c7825 */ /* 0x008fe200078e0006 */
[----:B------:R-:W-:-:S03]  /*5df0*/  LEA R15, R2, R15, 0x2 ;  /* 0x0000000f020f7211 */ /* 0x000fc600078e10ff */
[--C-:B------:R-:W-:Y:S01]  /*5e00*/  IMAD.WIDE.U32 R26, R21, 0x4, R6.reuse ;  /* 0x00000004151a7825 */ /* 0x100fe200078e0006 */
[----:B-----5:R3:W-:Y:S01]  /*5e10*/  STG.E desc[UR36][R12.64], R25 ;  /* 0x000000190c007986 */ /* 0x0207e2000c101924 */
[C---:B------:R-:W-:Y:S02]  /*5e20*/  LEA R21, R2.reuse, R21, 0x2 ;  /* 0x0000001502157211 */ /* 0x040fe400078e10ff */
[--C-:B-1----:R-:W-:Y:S01]  /*5e30*/  IMAD.WIDE.U32 R30, R11, 0x4, R6.reuse ;  /* 0x000000040b1e7825 */ /* 0x102fe200078e0006 */
[----:B0-----:R1:W-:Y:S03]  /*5e40*/  STG.E desc[UR36][R22.64], R20 ;  /* 0x0000001416007986 */ /* 0x0013e6000c101924 */
[----:B------:R-:W-:Y:S01]  /*5e50*/  IMAD.WIDE.U32 R6, R15, 0x4, R6 ;  /* 0x000000040f067825 */ /* 0x000fe200078e0006 */
[----:B------:R1:W-:Y:S03]  /*5e60*/  STG.E desc[UR36][R26.64], R28 ;  /* 0x0000001c1a007986 */ /* 0x0003e6000c101924 */
[C---:B------:R-:W-:Y:S01]  /*5e70*/  IMAD R11, R2.reuse, 0x4, R11 ;  /* 0x00000004020b7824 */ /* 0x040fe200078e020b */
[C---:B---3--:R-:W-:Y:S01]  /*5e80*/  LEA R13, R2.reuse, R37, 0x2 ;  /* 0x00000025020d7211 */ /* 0x048fe200078e10ff */
[----:B------:R-:W-:-:S02]  /*5e90*/  IMAD R25, R2, 0x10, R29 ;  /* 0x0000001002197824 */ /* 0x000fc400078e021d */
[----:B------:R-:W-:Y:S01]  /*5ea0*/  IMAD R15, R2, 0x4, R15 ;  /* 0x00000004020f7824 */ /* 0x000fe200078e020f */
[----:B--2---:R1:W-:Y:S04]  /*5eb0*/  STG.E desc[UR36][R30.64], R33 ;  /* 0x000000211e007986 */ /* 0x0043e8000c101924 */
[----:B------:R1:W-:Y:S02]  /*5ec0*/  STG.E desc[UR36][R6.64], R35 ;  /* 0x0000002306007986 */ /* 0x0003e4000c101924 */
.L_x_88:
[----:B------:R-:W-:Y:S05]  /*5ed0*/  BSYNC.RECONVERGENT B1 ;  /* 0x0000000000017941 */ /* 0x000fea0003800200 */
.L_x_87:
[----:B------:R-:W-:-:S13]  /*5ee0*/  ISETP.NE.OR P0, PT, R10, RZ, P0 ;  /* 0x000000ff0a00720c */ /* 0x000fda0000705670 */
[----:B------:R-:W-:Y:S05]  /*5ef0*/  @!P0 BRA `(.L_x_89) ;  /* 0x00000000005c8947 */ /* 0x000fea0003800000 */
.L_x_84:
[C-C-:B-12---:R-:W-:Y:S01]  /*5f00*/  IMAD R33, R2.reuse, 0x4, R25.reuse ;  /* 0x0000000402217824 */ /* 0x146fe200078e0219 */
[----:B---3--:R1:W2:Y:S01]  /*5f10*/  LDS R31, [R25] ;  /* 0x00000000191f7984 */ /* 0x0082a20000000800 */
[--C-:B------:R-:W-:Y:S01]  /*5f20*/  IMAD R35, R2, 0x8, R25.reuse ;  /* 0x0000000802237824 */ /* 0x100fe200078e0219 */
[----:B------:R-:W-:Y:S01]  /*5f30*/  IADD3 R10, PT, PT, R10, 0x4, RZ ;  /* 0x000000040a0a7810 */ /* 0x000fe20007ffe0ff */
[----:B------:R-:W-:Y:S02]  /*5f40*/  IMAD R37, R2, 0xc, R25 ;  /* 0x0000000c02257824 */ /* 0x000fe400078e0219 */
[----:B------:R-:W3:Y:S01]  /*5f50*/  LDS R33, [R33] ;  /* 0x0000000021217984 */ /* 0x000ee20000000800 */
[--C-:B0-----:R-:W-:Y:S01]  /*5f60*/  IMAD.WIDE.U32 R6, R13, 0x4, R4.reuse ;  /* 0x000000040d067825 */ /* 0x101fe200078e0004 */
[----:B------:R-:W-:Y:S02]  /*5f70*/  ISETP.NE.AND P0, PT, R10, RZ, PT ;  /* 0x000000ff0a00720c */ /* 0x000fe40003f05270 */
[----:B------:R-:W0:Y:S01]  /*5f80*/  LDS R35, [R35] ;  /* 0x0000000023237984 */ /* 0x000e220000000800 */
[----:B------:R-:W-:-:S03]  /*5f90*/  IMAD.WIDE.U32 R22, R21, 0x4, R4 ;  /* 0x0000000415167825 */ /* 0x000fc600078e0004 */
[----:B------:R-:W4:Y:S01]  /*5fa0*/  LDS R37, [R37] ;  /* 0x0000000025257984 */ /* 0x000f220000000800 */
[----:B------:R-:W-:-:S04]  /*5fb0*/  IMAD.WIDE.U32 R26, R11, 0x4, R4 ;  /* 0x000000040b1a7825 */ /* 0x000fc800078e0004 */
[----:B------:R-:W-:Y:S01]  /*5fc0*/  IMAD.WIDE.U32 R28, R15, 0x4, R4 ;  /* 0x000000040f1c7825 */ /* 0x000fe200078e0004 */
[----:B------:R-:W-:-:S03]  /*5fd0*/  LEA R15, R2, R15, 0x2 ;  /* 0x0000000f020f7211 */ /* 0x000fc600078e10ff */
[C---:B------:R-:W-:Y:S02]  /*5fe0*/  IMAD R21, R2.reuse, 0x4, R21 ;  /* 0x0000000402157824 */ /* 0x040fe400078e0215 */
[C---:B------:R-:W-:Y:S02]  /*5ff0*/  IMAD R11, R2.reuse, 0x4, R11 ;  /* 0x00000004020b7824 */ /* 0x040fe400078e020b */
[C---:B------:R-:W-:Y:S02]  /*6000*/  IMAD R13, R2.reuse, 0x4, R13 ;  /* 0x00000004020d7824 */ /* 0x040fe400078e020d */
[----:B-1----:R-:W-:Y:S01]  /*6010*/  IMAD R25, R2, 0x10, R25 ;  /* 0x0000001002197824 */ /* 0x002fe200078e0219 */
[----:B--2---:R2:W-:Y:S04]  /*6020*/  STG.E desc[UR36][R6.64], R31 ;  /* 0x0000001f06007986 */ /* 0x0045e8000c101924 */
[----:B---3--:R2:W-:Y:S04]  /*6030*/  STG.E desc[UR36][R22.64], R33 ;  /* 0x0000002116007986 */ /* 0x0085e8000c101924 */
[----:B0-----:R2:W-:Y:S04]  /*6040*/  STG.E desc[UR36][R26.64], R35 ;  /* 0x000000231a007986 */ /* 0x0015e8000c101924 */
[----:B----4-:R2:W-:Y:S01]  /*6050*/  STG.E desc[UR36][R28.64], R37 ;  /* 0x000000251c007986 */ /* 0x0105e2000c101924 */
[----:B------:R-:W-:Y:S05]  /*6060*/  @P0 BRA `(.L_x_84) ;  /* 0xfffffffc00a40947 */ /* 0x000fea000383ffff */
.L_x_89:
[----:B------:R-:W-:Y:S05]  /*6070*/  BSYNC.RECONVERGENT B0 ;  /* 0x0000000000007941 */ /* 0x000fea0003800200 */
.L_x_83:
[----:B------:R-:W-:Y:S01]  /*6080*/  ISETP.NE.AND P0, PT, R9, RZ, PT ;  /* 0x000000ff0900720c */ /* 0x000fe20003f05270 */
[----:B------:R-:W-:-:S12]  /*6090*/  BSSY.RECONVERGENT B0, `(.L_x_82) ;  /* 0x0000011000007945 */ /* 0x000fd80003800200 */
[----:B------:R-:W-:Y:S05]  /*60a0*/  @!P0 BRA `(.L_x_90) ;  /* 0x00000000003c8947 */ /* 0x000fea0003800000 */
[----:B-12---:R-:W1:Y:S01]  /*60b0*/  LDC.64 R6, c[0x0][0x398] ;  /* 0x0000e600ff067b82 */ /* 0x006e620000000a00 */
[----:B------:R-:W-:Y:S02]  /*60c0*/  IMAD R8, R2, R8, R17 ;  /* 0x0000000802087224 */ /* 0x000fe400078e0211 */
[----:B------:R-:W-:Y:S02]  /*60d0*/  IMAD.MOV R10, RZ, RZ, -R9 ;  /* 0x000000ffff0a7224 */ /* 0x000fe400078e0a09 */
[----:B------:R-:W-:Y:S01]  /*60e0*/  IMAD R9, R16, R3, R8 ;  /* 0x0000000310097224 */ /* 0x000fe200078e0208 */
[----:B0-----:R-:W-:-:S05]  /*60f0*/  LEA R5, R3, R8, 0x1 ;  /* 0x0000000803057211 */ /* 0x001fca00078e08ff */
[----:B------:R-:W-:-:S05]  /*6100*/  IMAD.U32 R0, R5, 0x4, R0 ;  /* 0x0000000405007824 */ /* 0x000fca00078e0000 */
[----:B------:R-:W-:-:S07]  /*6110*/  IADD3 R11, PT, PT, R0, 0x20, RZ ;  /* 0x00000020000b7810 */ /* 0x000fce0007ffe0ff */
.L_x_91:
[----:B----4-:R0:W2:Y:S01]  /*6120*/  LDS R13, [R11] ;  /* 0x000000000b0d7984 */ /* 0x0100a20000000800 */
[----:B-1----:R-:W-:-:S04]  /*6130*/  IMAD.WIDE.U32 R4, R9, 0x4, R6 ;  /* 0x0000000409047825 */ /* 0x002fc800078e0006 */
[----:B------:R-:W-:Y:S02]  /*6140*/  VIADD R10, R10, 0x1 ;  /* 0x000000010a0a7836 */ /* 0x000fe40000000000 */
[C---:B------:R-:W-:Y:S01]  /*6150*/  IMAD.IADD R9, R2.reuse, 0x1, R9 ;  /* 0x0000000102097824 */ /* 0x040fe200078e0209 */
[----:B0-----:R-:W-:Y:S02]  /*6160*/  LEA R11, R2, R11, 0x2 ;  /* 0x0000000b020b7211 */ /* 0x001fe400078e10ff */
[----:B------:R-:W-:Y:S01]  /*6170*/  ISETP.NE.AND P0, PT, R10, RZ, PT ;  /* 0x000000ff0a00720c */ /* 0x000fe20003f05270 */
[----:B--2---:R4:W-:-:S12]  /*6180*/  STG.E desc[UR36][R4.64], R13 ;  /* 0x0000000d04007986 */ /* 0x0049d8000c101924 */
[----:B------:R-:W-:Y:S05]  /*6190*/  @P0 BRA `(.L_x_91) ;  /* 0xfffffffc00e00947 */ /* 0x000fea000383ffff */
.L_x_90:
[----:B------:R-:W-:Y:S05]  /*61a0*/  BSYNC.RECONVERGENT B0 ;  /* 0x0000000000007941 */ /* 0x000fea0003800200 */
.L_x_82:
[----:B------:R-:W-:-:S13]  /*61b0*/  ISETP.GE.U32.AND P0, PT, R17, R24, PT ;  /* 0x000000181100720c */ /* 0x000fda0003f06070 */
[----:B------:R-:W-:Y:S05]  /*61c0*/  @P0 EXIT ;  /* 0x000000000000094d */ /* 0x000fea0003800000 */
[----:B------:R-:W-:Y:S01]  /*61d0*/  IMAD R2, R19, R2, R17 ;  /* 0x0000000213027224 */ /* 0x000fe200078e0211 */
[----:B0---4-:R-:W0:Y:S03]  /*61e0*/  LDC.64 R4, c[0x0][0x398] ;  /* 0x0000e600ff047b82 */ /* 0x011e260000000a00 */
[----:B------:R-:W-:Y:S01]  /*61f0*/  IMAD R3, R16, R3, R2 ;  /* 0x0000000310037224 */ /* 0x000fe200078e0202 */
[----:B-12---:R-:W-:-:S06]  /*6200*/  LEA R7, R2, UR38, 0x2 ;  /* 0x0000002602077c11 */ /* 0x006fcc000f8e10ff */
[----:B------:R-:W1:Y:S01]  /*6210*/  LDS R7, [R7+0x20] ;  /* 0x0000200007077984 */ /* 0x000e620000000800 */
[----:B0-----:R-:W-:-:S05]  /*6220*/  IMAD.WIDE.U32 R2, R3, 0x4, R4 ;  /* 0x0000000403027825 */ /* 0x001fca00078e0004 */
[----:B-1----:R-:W-:Y:S01]  /*6230*/  STG.E desc[UR36][R2.64], R7 ;  /* 0x0000000702007986 */ /* 0x002fe2000c101924 */
[----:B------:R-:W-:Y:S05]  /*6240*/  EXIT ;  /* 0x000000000000794d */ /* 0x000fea0003800000 */
        .weak           $__internal_0_$__cuda_sm20_div_rn_f64_full
        .type           $__internal_0_$__cuda_sm20_div_rn_f64_full,@function
        .size           $__internal_0_$__cuda_sm20_div_rn_f64_full,(.L_x_111 - $__internal_0_$__cuda_sm20_div_rn_f64_full)
$__internal_0_$__cuda_sm20_div_rn_f64_full:
[C---:B------:R-:W-:Y:S01]  /*6250*/  FSETP.GEU.AND P0, PT, |R31|.reuse, 1.469367938527859385e-39, PT ;  /* 0x001000001f00780b */ /* 0x040fe20003f0e200 */
[----:B------:R-:W-:Y:S01]  /*6260*/  IMAD.MOV.U32 R8, RZ, RZ, R30 ;  /* 0x000000ffff087224 */ /* 0x000fe200078e001e */
[----:B------:R-:W-:Y:S01]  /*6270*/  LOP3.LUT R4, R31, 0x800fffff, RZ, 0xc0, !PT ;  /* 0x800fffff1f047812 */ /* 0x000fe200078ec0ff */
[----:B------:R-:W-:Y:S01]  /*6280*/  IMAD.MOV.U32 R9, RZ, RZ, R31 ;  /* 0x000000ffff097224 */ /* 0x000fe200078e001f */
[----:B------:R-:W-:Y:S01]  /*6290*/  FSETP.GEU.AND P1, PT, |R13|, 1.469367938527859385e-39, PT ;  /* 0x001000000d00780b */ /* 0x000fe20003f2e200 */
[----:B------:R-:W-:Y:S01]  /*62a0*/  IMAD.MOV.U32 R10, RZ, RZ, 0x1 ;  /* 0x00000001ff0a7424 */ /* 0x000fe200078e00ff */
[----:B------:R-:W-:Y:S01]  /*62b0*/  LOP3.LUT R5, R4, 0x3ff00000, RZ, 0xfc, !PT ;  /* 0x3ff0000004057812 */ /* 0x000fe200078efcff */
[----:B------:R-:W-:Y:S01]  /*62c0*/  IMAD.MOV.U32 R0, RZ, RZ, 0x1ca00000 ;  /* 0x1ca00000ff007424 */ /* 0x000fe200078e00ff */
[----:B------:R-:W-:Y:S01]  /*62d0*/  MOV R4, R30 ;  /* 0x0000001e00047202 */ /* 0x000fe20000000f00 */
[----:B------:R-:W-:Y:S01]  /*62e0*/  BSSY.RECONVERGENT B0, `(.L_x_92) ;  /* 0x0000050000007945 */ /* 0x000fe20003800200 */
[----:B------:R-:W-:-:S02]  /*62f0*/  LOP3.LUT R30, R31, 0x7ff00000, RZ, 0xc0, !PT ;  /* 0x7ff000001f1e7812 */ /* 0x000fc400078ec0ff */
[----:B------:R-:W-:Y:S01]  /*6300*/  LOP3.LUT R3, R13, 0x7ff00000, RZ, 0xc0, !PT ;  /* 0x7ff000000d037812 */ /* 0x000fe200078ec0ff */
[----:B------:R-:W-:-:S03]  /*6310*/  @!P0 DMUL R4, R8, 8.98846567431157953865e+307 ;  /* 0x7fe0000008048828 */ /* 0x000fc60000000000 */
[----:B------:R-:W-:Y:S02]  /*6320*/  ISETP.GE.U32.AND P2, PT, R3, R30, PT ;  /* 0x0000001e0300720c */ /* 0x000fe40003f46070 */
[----:B------:R-:W-:Y:S01]  /*6330*/  @!P1 LOP3.LUT R20, R9, 0x7ff00000, RZ, 0xc0, !PT ;  /* 0x7ff0000009149812 */ /* 0x000fe200078ec0ff */
[----:B------:R-:W0:Y:S01]  /*6340*/  MUFU.RCP64H R11, R5 ;  /* 0x00000005000b7308 */ /* 0x000e220000001800 */
[----:B------:R-:W-:Y:S02]  /*6350*/  SEL R21, R0, 0x63400000, !P2 ;  /* 0x6340000000157807 */ /* 0x000fe40005000000 */
[----:B------:R-:W-:Y:S02]  /*6360*/  @!P1 ISETP.GE.U32.AND P2, PT, R3, R20, PT ;  /* 0x000000140300920c */ /* 0x000fe40003f46070 */
[----:B------:R-:W-:Y:S01]  /*6370*/  @!P0 LOP3.LUT R30, R5, 0x7ff00000, RZ, 0xc0, !PT ;  /* 0x7ff00000051e8812 */ /* 0x000fe200078ec0ff */
[----:B0-----:R-:W-:-:S08]  /*6380*/  DFMA R14, R10, -R4, 1 ;  /* 0x3ff000000a0e742b */ /* 0x001fd00000000804 */
[----:B------:R-:W-:-:S08]  /*6390*/  DFMA R14, R14, R14, R14 ;  /* 0x0000000e0e0e722b */ /* 0x000fd0000000000e */
[----:B------:R-:W-:Y:S01]  /*63a0*/  DFMA R14, R10, R14, R10 ;  /* 0x0000000e0a0e722b */ /* 0x000fe2000000000a */
[----:B------:R-:W-:Y:S02]  /*63b0*/  @!P1 SEL R11, R0, 0x63400000, !P2 ;  /* 0x63400000000b9807 */ /* 0x000fe40005000000 */
[----:B------:R-:W-:Y:S02]  /*63c0*/  MOV R10, R12 ;  /* 0x0000000c000a7202 */ /* 0x000fe40000000f00 */
[--C-:B------:R-:W-:Y:S02]  /*63d0*/  @!P1 LOP3.LUT R28, R11, 0x80000000, R13.reuse, 0xf8, !PT ;  /* 0x800000000b1c9812 */ /* 0x100fe400078ef80d */
[----:B------:R-:W-:Y:S01]  /*63e0*/  LOP3.LUT R11, R21, 0x800fffff, R13, 0xf8, !PT ;  /* 0x800fffff150b7812 */ /* 0x000fe200078ef80d */
[----:B------:R-:W-:Y:S01]  /*63f0*/  DFMA R20, R14, -R4, 1 ;  /* 0x3ff000000e14742b */ /* 0x000fe20000000804 */
[----:B------:R-:W-:Y:S01]  /*6400*/  @!P1 LOP3.LUT R29, R28, 0x100000, RZ, 0xfc, !PT ;  /* 0x001000001c1d9812 */ /* 0x000fe200078efcff */
[----:B------:R-:W-:-:S06]  /*6410*/  @!P1 IMAD.MOV.U32 R28, RZ, RZ, RZ ;  /* 0x000000ffff1c9224 */ /* 0x000fcc00078e00ff */
[----:B------:R-:W-:Y:S02]  /*6420*/  @!P1 DFMA R10, R10, 2, -R28 ;  /* 0x400000000a0a982b */ /* 0x000fe4000000081c */
[----:B------:R-:W-:-:S08]  /*6430*/  DFMA R20, R14, R20, R14 ;  /* 0x000000140e14722b */ /* 0x000fd0000000000e */
[----:B------:R-:W-:-:S08]  /*6440*/  DMUL R14, R20, R10 ;  /* 0x0000000a140e7228 */ /* 0x000fd00000000000 */
[----:B------:R-:W-:-:S08]  /*6450*/  DFMA R28, R14, -R4, R10 ;  /* 0x800000040e1c722b */ /* 0x000fd0000000000a */
[----:B------:R-:W-:Y:S01]  /*6460*/  DFMA R28, R20, R28, R14 ;  /* 0x0000001c141c722b */ /* 0x000fe2000000000e */
[----:B------:R-:W-:Y:S01]  /*6470*/  IMAD.MOV.U32 R21, RZ, RZ, R3 ;  /* 0x000000ffff157224 */ /* 0x000fe200078e0003 */
[----:B------:R-:W-:-:S04]  /*6480*/  @!P1 LOP3.LUT R21, R11, 0x7ff00000, RZ, 0xc0, !PT ;  /* 0x7ff000000b159812 */ /* 0x000fc800078ec0ff */
[----:B------:R-:W-:-:S04]  /*6490*/  IADD3 R14, PT, PT, R21, -0x1, RZ ;  /* 0xffffffff150e7810 */ /* 0x000fc80007ffe0ff */
[----:B------:R-:W-:Y:S01]  /*64a0*/  ISETP.GT.U32.AND P0, PT, R14, 0x7feffffe, PT ;  /* 0x7feffffe0e00780c */ /* 0x000fe20003f04070 */
[----:B------:R-:W-:-:S05]  /*64b0*/  VIADD R14, R30, 0xffffffff ;  /* 0xffffffff1e0e7836 */ /* 0x000fca0000000000 */
[----:B------:R-:W-:-:S13]  /*64c0*/  ISETP.GT.U32.OR P0, PT, R14, 0x7feffffe, P0 ;  /* 0x7feffffe0e00780c */ /* 0x000fda0000704470 */
[----:B------:R-:W-:Y:S05]  /*64d0*/  @P0 BRA `(.L_x_93) ;  /* 0x00000000006c0947 */ /* 0x000fea0003800000 */
[----:B------:R-:W-:-:S04]  /*64e0*/  LOP3.LUT R14, R9, 0x7ff00000, RZ, 0xc0, !PT ;  /* 0x7ff00000090e7812 */ /* 0x000fc800078ec0ff */
[CC--:B------:R-:W-:Y:S02]  /*64f0*/  VIADDMNMX R12, R3.reuse, -R14.reuse, 0xb9600000, !PT ;  /* 0xb9600000030c7446 */ /* 0x0c0fe4000780090e */
[----:B------:R-:W-:Y:S02]  /*6500*/  ISETP.GE.U32.AND P0, PT, R3, R14, PT ;  /* 0x0000000e0300720c */ /* 0x000fe40003f06070 */
[----:B------:R-:W-:Y:S02]  /*6510*/  VIMNMX R12, PT, PT, R12, 0x46a00000, PT ;  /* 0x46a000000c0c7848 */ /* 0x000fe40003fe0100 */
[----:B------:R-:W-:-:S05]  /*6520*/  SEL R3, R0, 0x63400000, !P0 ;  /* 0x6340000000037807 */ /* 0x000fca0004000000 */
[----:B------:R-:W-:Y:S02]  /*6530*/  IMAD.IADD R3, R12, 0x1, -R3 ;  /* 0x000000010c037824 */ /* 0x000fe400078e0a03 */
[----:B------:R-:W-:-:S03]  /*6540*/  IMAD.MOV.U32 R12, RZ, RZ, RZ ;  /* 0x000000ffff0c7224 */ /* 0x000fc600078e00ff */
[----:B------:R-:W-:-:S06]  /*6550*/  IADD3 R13, PT, PT, R3, 0x7fe00000, RZ ;  /* 0x7fe00000030d7810 */ /* 0x000fcc0007ffe0ff */
[----:B------:R-:W-:-:S10]  /*6560*/  DMUL R14, R28, R12 ;  /* 0x0000000c1c0e7228 */ /* 0x000fd40000000000 */
[----:B------:R-:W-:-:S13]  /*6570*/  FSETP.GTU.AND P0, PT, |R15|, 1.469367938527859385e-39, PT ;  /* 0x001000000f00780b */ /* 0x000fda0003f0c200 */
[----:B------:R-:W-:Y:S05]  /*6580*/  @P0 BRA `(.L_x_94) ;  /* 0x0000000000940947 */ /* 0x000fea0003800000 */
[----:B------:R-:W-:Y:S01]  /*6590*/  DFMA R4, R28, -R4, R10 ;  /* 0x800000041c04722b */ /* 0x000fe2000000000a */
[----:B------:R-:W-:-:S09]  /*65a0*/  IMAD.MOV.U32 R12, RZ, RZ, RZ ;  /* 0x000000ffff0c7224 */ /* 0x000fd200078e00ff */
[C---:B------:R-:W-:Y:S02]  /*65b0*/  FSETP.NEU.AND P0, PT, R5.reuse, RZ, PT ;  /* 0x000000ff0500720b */ /* 0x040fe40003f0d000 */
[----:B------:R-:W-:-:S04]  /*65c0*/  LOP3.LUT R9, R5, 0x80000000, R9, 0x48, !PT ;  /* 0x8000000005097812 */ /* 0x000fc800078e4809 */
[----:B------:R-:W-:-:S07]  /*65d0*/  LOP3.LUT R13, R9, R13, RZ, 0xfc, !PT ;  /* 0x0000000d090d7212 */ /* 0x000fce00078efcff */
[----:B------:R-:W-:Y:S05]  /*65e0*/  @!P0 BRA `(.L_x_94) ;  /* 0x00000000007c8947 */ /* 0x000fea0003800000 */
[C---:B------:R-:W-:Y:S01]  /*65f0*/  IADD3 R5, PT, PT, -R3.reuse, RZ, RZ ;  /* 0x000000ff03057210 */ /* 0x040fe20007ffe1ff */
[----:B------:R-:W-:Y:S01]  /*6600*/  IMAD.MOV.U32 R4, RZ, RZ, RZ ;  /* 0x000000ffff047224 */ /* 0x000fe200078e00ff */
[----:B------:R-:W-:Y:S01]  /*6610*/  DMUL.RP R12, R28, R12 ;  /* 0x0000000c1c0c7228 */ /* 0x000fe20000008000 */
[----:B------:R-:W-:-:S04]  /*6620*/  IADD3 R3, PT, PT, -R3, -0x43300000, RZ ;  /* 0xbcd0000003037810 */ /* 0x000fc80007ffe1ff */
[----:B------:R-:W-:-:S05]  /*6630*/  DFMA R4, R14, -R4, R28 ;  /* 0x800000040e04722b */ /* 0x000fca000000001c */
[----:B------:R-:W-:-:S05]  /*6640*/  LOP3.LUT R9, R13, R9, RZ, 0x3c, !PT ;  /* 0x000000090d097212 */ /* 0x000fca00078e3cff */
[----:B------:R-:W-:-:S04]  /*6650*/  FSETP.NEU.AND P0, PT, |R5|, R3, PT ;  /* 0x000000030500720b */ /* 0x000fc80003f0d200 */
[----:B------:R-:W-:Y:S02]  /*6660*/  FSEL R14, R12, R14, !P0 ;  /* 0x0000000e0c0e7208 */ /* 0x000fe40004000000 */
[----:B------:R-:W-:Y:S01]  /*6670*/  FSEL R15, R9, R15, !P0 ;  /* 0x0000000f090f7208 */ /* 0x000fe20004000000 */
[----:B------:R-:W-:Y:S06]  /*6680*/  BRA `(.L_x_94) ;  /* 0x0000000000547947 */ /* 0x000fec0003800000 */
.L_x_93:
[----:B------:R-:W-:-:S14]  /*6690*/  DSETP.NAN.AND P0, PT, R12, R12, PT ;  /* 0x0000000c0c00722a */ /* 0x000fdc0003f08000 */
[----:B------:R-:W-:Y:S05]  /*66a0*/  @P0 BRA `(.L_x_95) ;  /* 0x0000000000440947 */ /* 0x000fea0003800000 */
[----:B------:R-:W-:-:S14]  /*66b0*/  DSETP.NAN.AND P0, PT, R8, R8, PT ;  /* 0x000000080800722a */ /* 0x000fdc0003f08000 */
[----:B------:R-:W-:Y:S05]  /*66c0*/  @P0 BRA `(.L_x_96) ;  /* 0x0000000000300947 */ /* 0x000fea0003800000 */
[----:B------:R-:W-:Y:S01]  /*66d0*/  ISETP.NE.AND P0, PT, R21, R30, PT ;  /* 0x0000001e1500720c */ /* 0x000fe20003f05270 */
[----:B------:R-:W-:Y:S01]  /*66e0*/  IMAD.MOV.U32 R14, RZ, RZ, 0x0 ;  /* 0x00000000ff0e7424 */ /* 0x000fe200078e00ff */
[----:B------:R-:W-:-:S11]  /*66f0*/  MOV R15, 0xfff80000 ;  /* 0xfff80000000f7802 */ /* 0x000fd60000000f00 */
[----:B------:R-:W-:Y:S05]  /*6700*/  @!P0 BRA `(.L_x_94) ;  /* 0x0000000000348947 */ /* 0x000fea0003800000 */
[----:B------:R-:W-:Y:S02]  /*6710*/  ISETP.NE.AND P0, PT, R21, 0x7ff00000, PT ;  /* 0x7ff000001500780c */ /* 0x000fe40003f05270 */
[----:B------:R-:W-:Y:S02]  /*6720*/  LOP3.LUT R15, R13, 0x80000000, R9, 0x48, !PT ;  /* 0x800000000d0f7812 */ /* 0x000fe400078e4809 */
[----:B------:R-:W-:-:S13]  /*6730*/  ISETP.EQ.OR P0, PT, R30, RZ, !P0 ;  /* 0x000000ff1e00720c */ /* 0x000fda0004702670 */
[----:B------:R-:W-:Y:S01]  /*6740*/  @P0 LOP3.LUT R0, R15, 0x7ff00000, RZ, 0xfc, !PT ;  /* 0x7ff000000f000812 */ /* 0x000fe200078efcff */
[----:B------:R-:W-:Y:S02]  /*6750*/  @!P0 IMAD.MOV.U32 R14, RZ, RZ, RZ ;  /* 0x000000ffff0e8224 */ /* 0x000fe400078e00ff */
[----:B------:R-:W-:Y:S01]  /*6760*/  @P0 IMAD.MOV.U32 R14, RZ, RZ, RZ ;  /* 0x000000ffff0e0224 */ /* 0x000fe200078e00ff */
[----:B------:R-:W-:Y:S01]  /*6770*/  @P0 MOV R15, R0 ;  /* 0x00000000000f0202 */ /* 0x000fe20000000f00 */
[----:B------:R-:W-:Y:S06]  /*6780*/  BRA `(.L_x_94) ;  /* 0x0000000000147947 */ /* 0x000fec0003800000 */
.L_x_96:
[----:B------:R-:W-:Y:S01]  /*6790*/  LOP3.LUT R15, R9, 0x80000, RZ, 0xfc, !PT ;  /* 0x00080000090f7812 */ /* 0x000fe200078efcff */
[----:B------:R-:W-:Y:S01]  /*67a0*/  IMAD.MOV.U32 R14, RZ, RZ, R8 ;  /* 0x000000ffff0e7224 */ /* 0x000fe200078e0008 */
[----:B------:R-:W-:Y:S06]  /*67b0*/  BRA `(.L_x_94) ;  /* 0x0000000000087947 */ /* 0x000fec0003800000 */
.L_x_95:
[----:B------:R-:W-:Y:S01]  /*67c0*/  LOP3.LUT R15, R13, 0x80000, RZ, 0xfc, !PT ;  /* 0x000800000d0f7812 */ /* 0x000fe200078efcff */
[----:B------:R-:W-:-:S07]  /*67d0*/  IMAD.MOV.U32 R14, RZ, RZ, R12 ;  /* 0x000000ffff0e7224 */ /* 0x000fce00078e000c */
.L_x_94:
[----:B------:R-:W-:Y:S05]  /*67e0*/  BSYNC.RECONVERGENT B0 ;  /* 0x0000000000007941 */ /* 0x000fea0003800200 */
.L_x_92:
[----:B------:R-:W-:Y:S01]  /*67f0*/  MOV R4, R26 ;  /* 0x0000001a00047202 */ /* 0x000fe20000000f00 */
[----:B------:R-:W-:-:S04]  /*6800*/  IMAD.MOV.U32 R5, RZ, RZ, 0x0 ;  /* 0x00000000ff057424 */ /* 0x000fc800078e00ff */
[----:B------:R-:W-:Y:S05]  /*6810*/  RET.REL.NODEC R4 `(_Z12update_statediiiPiP17curandStateXORWOW) ;  /* 0xffffff9404f87950 */ /* 0x000fea0003c3ffff */
.L_x_97:
        /* <DEDUP_REMOVED lines=14> */
.L_x_111:


//--------------------- .text._Z29initialize_ribosome_locationsiPi --------------------------
	.section	.text._Z29initialize_ribosome_locationsiPi,"ax",@progbits
	.align	128
        .global         _Z29initialize_ribosome_locationsiPi
        .type           _Z29initialize_ribosome_locationsiPi,@function
        .size           _Z29initialize_ribosome_locationsiPi,(.L_x_114 - _Z29initialize_ribosome_locationsiPi)
        .other          _Z29initialize_ribosome_locationsiPi,@"STO_CUDA_ENTRY STV_DEFAULT"
_Z29initialize_ribosome_locationsiPi:
.text._Z29initialize_ribosome_locationsiPi:
[----:B------:R-:W-:Y:S01]  /*0000*/  LDC R1, c[0x0][0x37c] ;  /* 0x0000df00ff017b82 */ /* 0x000fe20000000800 */
[----:B------:R-:W0:Y:S07]  /*0010*/  LDCU UR7, c[0x0][0x360] ;  /* 0x00006c00ff0777ac */ /* 0x000e2e0008000800 */
[----:B------:R-:W1:Y:S01]  /*0020*/  LDC R4, c[0x0][0x380] ;  /* 0x0000e000ff047b82 */ /* 0x000e620000000800 */
[----:B------:R-:W2:Y:S01]  /*0030*/  S2R R14, SR_TID.X ;  /* 0x00000000000e7919 */ /* 0x000ea20000002100 */
[----:B------:R-:W3:Y:S06]  /*0040*/  LDCU.64 UR4, c[0x0][0x358] ;  /* 0x00006b00ff0477ac */ /* 0x000eec0008000a00 */
[----:B------:R-:W4:Y:S01]  /*0050*/  S2UR UR6, SR_CTAID.X ;  /* 0x00000000000679c3 */ /* 0x000f220000002500 */
[----:B0-----:R-:W0:Y:S01]  /*0060*/  I2F.U32.RP R0, UR7 ;  /* 0x0000000700007d06 */ /* 0x001e220008209000 */
[----:B------:R-:W-:-:S02]  /*0070*/  LOP3.LUT R15, RZ, UR7, RZ, 0x33, !PT ;  /* 0x00000007ff0f7c12 */ /* 0x000fc4000f8e33ff */
[----:B-1----:R-:W-:-:S05]  /*0080*/  ISETP.LT.U32.AND P2, PT, R4, UR7, PT ;  /* 0x0000000704007c0c */ /* 0x002fca000bf41070 */
[----:B0-----:R-:W0:Y:S01]  /*0090*/  MUFU.RCP R0, R0 ;  /* 0x0000000000007308 */ /* 0x001e220000001000 */
[----:B----4-:R-:W-:Y:S01]  /*00a0*/  IMAD R17, R4, UR6, RZ ;  /* 0x0000000604117c24 */ /* 0x010fe2000f8e02ff */
[----:B0-----:R-:W-:-:S06]  /*00b0*/  IADD3 R2, PT, PT, R0, 0xffffffe, RZ ;  /* 0x0ffffffe00027810 */ /* 0x001fcc0007ffe0ff */
[----:B------:R0:W1:Y:S02]  /*00c0*/  F2I.FTZ.U32.TRUNC.NTZ R3, R2 ;  /* 0x0000000200037305 */ /* 0x000064000021f000 */
[----:B0-----:R-:W-:Y:S02]  /*00d0*/  HFMA2 R2, -RZ, RZ, 0, 0 ;  /* 0x00000000ff027431 */ /* 0x001fe400000001ff */
[----:B-1----:R-:W-:-:S04]  /*00e0*/  IMAD.MOV R5, RZ, RZ, -R3 ;  /* 0x000000ffff057224 */ /* 0x002fc800078e0a03 */
[----:B------:R-:W-:-:S04]  /*00f0*/  IMAD R5, R5, UR7, RZ ;  /* 0x0000000705057c24 */ /* 0x000fc8000f8e02ff */
[----:B------:R-:W-:-:S06]  /*0100*/  IMAD.HI.U32 R3, R3, R5, R2 ;  /* 0x0000000503037227 */ /* 0x000fcc00078e0002 */
[----:B------:R-:W-:-:S04]  /*0110*/  IMAD.HI.U32 R16, R3, R4, RZ ;  /* 0x0000000403107227 */ /* 0x000fc800078e00ff */
[----:B------:R-:W-:-:S04]  /*0120*/  IMAD.MOV R3, RZ, RZ, -R16 ;  /* 0x000000ffff037224 */ /* 0x000fc800078e0a10 */
[----:B------:R-:W-:-:S05]  /*0130*/  IMAD R0, R3, UR7, R4 ;  /* 0x0000000703007c24 */ /* 0x000fca000f8e0204 */
[----:B------:R-:W-:-:S13]  /*0140*/  ISETP.GE.U32.AND P1, PT, R0, UR7, PT ;  /* 0x0000000700007c0c */ /* 0x000fda000bf26070 */
[----:B------:R-:W-:Y:S01]  /*0150*/  @P1 IADD3 R0, PT, PT, R0, -UR7, RZ ;  /* 0x8000000700001c10 */ /* 0x000fe2000fffe0ff */
[----:B------:R-:W-:Y:S01]  /*0160*/  @P1 VIADD R16, R16, 0x1 ;  /* 0x0000000110101836 */ /* 0x000fe20000000000 */
[----:B------:R-:W-:Y:S02]  /*0170*/  ISETP.NE.U32.AND P1, PT, RZ, UR7, PT ;  /* 0x00000007ff007c0c */ /* 0x000fe4000bf25070 */
[----:B------:R-:W-:-:S13]  /*0180*/  ISETP.GE.U32.AND P0, PT, R0, UR7, PT ;  /* 0x0000000700007c0c */ /* 0x000fda000bf06070 */
[----:B------:R-:W-:-:S04]  /*0190*/  @P0 IADD3 R16, PT, PT, R16, 0x1, RZ ;  /* 0x0000000110100810 */ /* 0x000fc80007ffe0ff */
[----:B------:R-:W-:Y:S01]  /*01a0*/  SEL R16, R15, R16, !P1 ;  /* 0x000000100f107207 */ /* 0x000fe20004800000 */
[----:B--23--:R-:W-:Y:S06]  /*01b0*/  @P2 BRA `(.L_x_98) ;  /* 0x0000000400282947 */ /* 0x00cfec0003800000 */
[C---:B------:R-:W-:Y:S01]  /*01c0*/  ISETP.GE.U32.AND P3, PT, R16.reuse, 0x8, PT ;  /* 0x000000081000780c */ /* 0x040fe20003f66070 */
[C---:B------:R-:W-:Y:S01]  /*01d0*/  IMAD R19, R16.reuse, R14, R17 ;  /* 0x0000000e10137224 */ /* 0x040fe200078e0211 */
[----:B------:R-:W-:Y:S01]  /*01e0*/  VIMNMX.U32 R18, PT, PT, R16, 0x1, !PT ;  /* 0x0000000110127848 */ /* 0x000fe20007fe0000 */
[----:B------:R-:W-:-:S03]  /*01f0*/  IMAD.MOV.U32 R20, RZ, RZ, RZ ;  /* 0x000000ffff147224 */ /* 0x000fc600078e00ff */
[----:B------:R-:W-:-:S04]  /*0200*/  LOP3.LUT R27, R18, 0x7, RZ, 0xc0, !PT ;  /* 0x00000007121b7812 */ /* 0x000fc800078ec0ff */
[----:B------:R-:W-:-:S03]  /*0210*/  ISETP.NE.AND P2, PT, R27, RZ, PT ;  /* 0x000000ff1b00720c */ /* 0x000fc60003f45270 */
[----:B------:R-:W-:Y:S10]  /*0220*/  @!P3 BRA `(.L_x_99) ;  /* 0x00000000007cb947 */ /* 0x000ff40003800000 */
[----:B------:R-:W0:Y:S01]  /*0230*/  LDC.64 R2, c[0x0][0x388] ;  /* 0x0000e200ff027b82 */ /* 0x000e220000000a00 */
[----:B------:R-:W-:Y:S02]  /*0240*/  LOP3.LUT R20, R18, 0xfffffff8, RZ, 0xc0, !PT ;  /* 0xfffffff812147812 */ /* 0x000fe400078ec0ff */
[----:B------:R-:W-:-:S03]  /*0250*/  IADD3 R21, PT, PT, R19, 0x3, RZ ;  /* 0x0000000313157810 */ /* 0x000fc60007ffe0ff */
[----:B------:R-:W-:-:S07]  /*0260*/  IMAD.MOV R26, RZ, RZ, -R20 ;  /* 0x000000ffff1a7224 */ /* 0x000fce00078e0a14 */
.L_x_100:
[C---:B------:R-:W-:Y:S01]  /*0270*/  IADD3 R13, PT, PT, R21.reuse, -0x3, RZ ;  /* 0xfffffffd150d7810 */ /* 0x040fe20007ffe0ff */
[C---:B------:R-:W-:Y:S01]  /*0280*/  VIADD R23, R21.reuse, 0xfffffffe ;  /* 0xfffffffe15177836 */ /* 0x040fe20000000000 */
[C---:B------:R-:W-:Y:S01]  /*0290*/  IADD3 R25, PT, PT, R21.reuse, -0x1, RZ ;  /* 0xffffffff15197810 */ /* 0x040fe20007ffe0ff */
[C---:B------:R-:W-:Y:S01]  /*02a0*/  VIADD R7, R21.reuse, 0x1 ;  /* 0x0000000115077836 */ /* 0x040fe20000000000 */
[----:B------:R-:W-:Y:S01]  /*02b0*/  IADD3 R9, PT, PT, R21, 0x2, RZ ;  /* 0x0000000215097810 */ /* 0x000fe20007ffe0ff */
[----:B0-----:R-:W-:Y:S01]  /*02c0*/  IMAD.WIDE.U32 R12, R13, 0x4, R2 ;  /* 0x000000040d0c7825 */ /* 0x001fe200078e0002 */
[----:B------:R-:W-:-:S03]  /*02d0*/  IADD3 R29, PT, PT, R21, 0x4, RZ ;  /* 0x00000004151d7810 */ /* 0x000fc60007ffe0ff */
[--C-:B------:R-:W-:Y:S01]  /*02e0*/  IMAD.WIDE.U32 R22, R23, 0x4, R2.reuse ;  /* 0x0000000417167825 */ /* 0x100fe200078e0002 */
[----:B------:R0:W-:Y:S03]  /*02f0*/  STG.E desc[UR4][R12.64], RZ ;  /* 0x000000ff0c007986 */ /* 0x0001e6000c101904 */
[--C-:B------:R-:W-:Y:S01]  /*0300*/  IMAD.WIDE.U32 R24, R25, 0x4, R2.reuse ;  /* 0x0000000419187825 */ /* 0x100fe200078e0002 */
[----:B------:R1:W-:Y:S03]  /*0310*/  STG.E desc[UR4][R22.64], RZ ;  /* 0x000000ff16007986 */ /* 0x0003e6000c101904 */
[C---:B------:R-:W-:Y:S01]  /*0320*/  VIADD R11, R21.reuse, 0x3 ;  /* 0x00000003150b7836 */ /* 0x040fe20000000000 */
[----:B------:R1:W-:Y:S01]  /*0330*/  STG.E desc[UR4][R24.64], RZ ;  /* 0x000000ff18007986 */ /* 0x0003e2000c101904 */
[C---:B------:R-:W-:Y:S01]  /*0340*/  IMAD.WIDE.U32 R4, R21.reuse, 0x4, R2 ;  /* 0x0000000415047825 */ /* 0x040fe200078e0002 */
[----:B------:R-:W-:-:S03]  /*0350*/  IADD3 R21, PT, PT, R21, 0x8, RZ ;  /* 0x0000000815157810 */ /* 0x000fc60007ffe0ff */
[--C-:B------:R-:W-:Y:S01]  /*0360*/  IMAD.WIDE.U32 R6, R7, 0x4, R2.reuse ;  /* 0x0000000407067825 */ /* 0x100fe200078e0002 */
[----:B------:R1:W-:Y:S03]  /*0370*/  STG.E desc[UR4][R4.64], RZ ;  /* 0x000000ff04007986 */ /* 0x0003e6000c101904 */
[--C-:B------:R-:W-:Y:S01]  /*0380*/  IMAD.WIDE.U32 R8, R9, 0x4, R2.reuse ;  /* 0x0000000409087825 */ /* 0x100fe200078e0002 */
[----:B------:R1:W-:Y:S03]  /*0390*/  STG.E desc[UR4][R6.64], RZ ;  /* 0x000000ff06007986 */ /* 0x0003e6000c101904 */
[--C-:B------:R-:W-:Y:S01]  /*03a0*/  IMAD.WIDE.U32 R10, R11, 0x4, R2.reuse ;  /* 0x000000040b0a7825 */ /* 0x100fe200078e0002 */
[----:B------:R1:W-:Y:S03]  /*03b0*/  STG.E desc[UR4][R8.64], RZ ;  /* 0x000000ff08007986 */ /* 0x0003e6000c101904 */
[----:B0-----:R-:W-:Y:S01]  /*03c0*/  IMAD.WIDE.U32 R12, R29, 0x4, R2 ;  /* 0x000000041d0c7825 */ /* 0x001fe200078e0002 */
[----:B------:R1:W-:Y:S03]  /*03d0*/  STG.E desc[UR4][R10.64], RZ ;  /* 0x000000ff0a007986 */ /* 0x0003e6000c101904 */
[----:B------:R-:W-:Y:S01]  /*03e0*/  VIADD R26, R26, 0x8 ;  /* 0x000000081a1a7836 */ /* 0x000fe20000000000 */
[----:B------:R1:W-:Y:S04]  /*03f0*/  STG.E desc[UR4][R12.64], RZ ;  /* 0x000000ff0c007986 */ /* 0x0003e8000c101904 */
[----:B------:R-:W-:-:S13]  /*0400*/  ISETP.NE.AND P3, PT, R26, RZ, PT ;  /* 0x000000ff1a00720c */ /* 0x000fda0003f65270 */
[----:B-1----:R-:W-:Y:S05]  /*0410*/  @P3 BRA `(.L_x_100) ;  /* 0xfffffffc00943947 */ /* 0x002fea000383ffff */
.L_x_99:
[----:B------:R-:W-:Y:S05]  /*0420*/  @!P2 BRA `(.L_x_98) ;  /* 0x00000000008ca947 */ /* 0x000fea0003800000 */
[----:B------:R-:W-:Y:S02]  /*0430*/  ISETP.GE.U32.AND P2, PT, R27, 0x4, PT ;  /* 0x000000041b00780c */ /* 0x000fe40003f46070 */
[----:B------:R-:W-:-:S04]  /*0440*/  LOP3.LUT R10, R18, 0x3, RZ, 0xc0, !PT ;  /* 0x00000003120a7812 */ /* 0x000fc800078ec0ff */
[----:B------:R-:W-:-:S07]  /*0450*/  ISETP.NE.AND P3, PT, R10, RZ, PT ;  /* 0x000000ff0a00720c */ /* 0x000fce0003f65270 */
[----:B------:R-:W-:Y:S06]  /*0460*/  @!P2 BRA `(.L_x_101) ;  /* 0x000000000038a947 */ /* 0x000fec0003800000 */
[----:B------:R-:W0:Y:S01]  /*0470*/  LDC.64 R2, c[0x0][0x388] ;  /* 0x0000e200ff027b82 */ /* 0x000e220000000a00 */
[----:B------:R-:W-:Y:S01]  /*0480*/  IMAD.IADD R5, R19, 0x1, R20 ;  /* 0x0000000113057824 */ /* 0x000fe200078e0214 */
[----:B------:R-:W-:-:S03]  /*0490*/  IADD3 R20, PT, PT, R20, 0x4, RZ ;  /* 0x0000000414147810 */ /* 0x000fc60007ffe0ff */
[C---:B------:R-:W-:Y:S01]  /*04a0*/  VIADD R9, R5.reuse, 0x2 ;  /* 0x0000000205097836 */ /* 0x040fe20000000000 */
[C---:B------:R-:W-:Y:S02]  /*04b0*/  IADD3 R7, PT, PT, R5.reuse, 0x1, RZ ;  /* 0x0000000105077810 */ /* 0x040fe40007ffe0ff */
[C---:B------:R-:W-:Y:S01]  /*04c0*/  IADD3 R11, PT, PT, R5.reuse, 0x3, RZ ;  /* 0x00000003050b7810 */ /* 0x040fe20007ffe0ff */
[----:B0-----:R-:W-:-:S04]  /*04d0*/  IMAD.WIDE.U32 R4, R5, 0x4, R2 ;  /* 0x0000000405047825 */ /* 0x001fc800078e0002 */
[--C-:B------:R-:W-:Y:S01]  /*04e0*/  IMAD.WIDE.U32 R6, R7, 0x4, R2.reuse ;  /* 0x0000000407067825 */ /* 0x100fe200078e0002 */
[----:B------:R0:W-:Y:S03]  /*04f0*/  STG.E desc[UR4][R4.64], RZ ;  /* 0x000000ff04007986 */ /* 0x0001e6000c101904 */
[--C-:B------:R-:W-:Y:S01]  /*0500*/  IMAD.WIDE.U32 R8, R9, 0x4, R2.reuse ;  /* 0x0000000409087825 */ /* 0x100fe200078e0002 */
[----:B------:R0:W-:Y:S03]  /*0510*/  STG.E desc[UR4][R6.64], RZ ;  /* 0x000000ff06007986 */ /* 0x0001e6000c101904 */
[----:B------:R-:W-:Y:S01]  /*0520*/  IMAD.WIDE.U32 R2, R11, 0x4, R2 ;  /* 0x000000040b027825 */ /* 0x000fe200078e0002 */
[----:B------:R0:W-:Y:S04]  /*0530*/  STG.E desc[UR4][R8.64], RZ ;  /* 0x000000ff08007986 */ /* 0x0001e8000c101904 */
[----:B------:R0:W-:Y:S02]  /*0540*/  STG.E desc[UR4][R2.64], RZ ;  /* 0x000000ff02007986 */ /* 0x0001e4000c101904 */
.L_x_101:
[----:B------:R-:W-:Y:S05]  /*0550*/  @!P3 BRA `(.L_x_98) ;  /* 0x000000000040b947 */ /* 0x000fea0003800000 */
[----:B------:R-:W-:Y:S02]  /*0560*/  LOP3.LUT R18, R18, 0x1, RZ, 0xc0, !PT ;  /* 0x0000000112127812 */ /* 0x000fe400078ec0ff */
[----:B------:R-:W-:Y:S02]  /*0570*/  ISETP.NE.AND P2, PT, R10, 0x1, PT ;  /* 0x000000010a00780c */ /* 0x000fe40003f45270 */
[----:B------:R-:W-:-:S13]  /*0580*/  ISETP.NE.U32.AND P3, PT, R18, 0x1, PT ;  /* 0x000000011200780c */ /* 0x000fda0003f65070 */
[----:B0-----:R-:W0:Y:S01]  /*0590*/  @!P3 LDC.64 R2, c[0x0][0x388] ;  /* 0x0000e200ff02bb82 */ /* 0x001e220000000a00 */
[----:B------:R-:W-:Y:S05]  /*05a0*/  @!P2 BRA `(.L_x_102) ;  /* 0x000000000020a947 */ /* 0x000fea0003800000 */
[----:B------:R-:W1:Y:S01]  /*05b0*/  LDC.64 R4, c[0x0][0x388] ;  /* 0x0000e200ff047b82 */ /* 0x000e620000000a00 */
[----:B------:R-:W-:Y:S01]  /*05c0*/  IMAD.IADD R7, R19, 0x1, R20 ;  /* 0x0000000113077824 */ /* 0x000fe200078e0214 */
[----:B------:R-:W-:-:S04]  /*05d0*/  IADD3 R20, PT, PT, R20, 0x2, RZ ;  /* 0x0000000214147810 */ /* 0x000fc80007ffe0ff */
[C---:B------:R-:W-:Y:S01]  /*05e0*/  IADD3 R9, PT, PT, R7.reuse, 0x1, RZ ;  /* 0x0000000107097810 */ /* 0x040fe20007ffe0ff */
[----:B-1----:R-:W-:-:S04]  /*05f0*/  IMAD.WIDE.U32 R6, R7, 0x4, R4 ;  /* 0x0000000407067825 */ /* 0x002fc800078e0004 */
[----:B------:R-:W-:Y:S01]  /*0600*/  IMAD.WIDE.U32 R4, R9, 0x4, R4 ;  /* 0x0000000409047825 */ /* 0x000fe200078e0004 */
[----:B------:R1:W-:Y:S04]  /*0610*/  STG.E desc[UR4][R6.64], RZ ;  /* 0x000000ff06007986 */ /* 0x0003e8000c101904 */
[----:B------:R1:W-:Y:S02]  /*0620*/  STG.E desc[UR4][R4.64], RZ ;  /* 0x000000ff04007986 */ /* 0x0003e4000c101904 */
.L_x_102:
[----:B------:R-:W-:-:S04]  /*0630*/  @!P3 IMAD.IADD R19, R19, 0x1, R20 ;  /* 0x000000011313b824 */ /* 0x000fc800078e0214 */
[----:B0-----:R-:W-:-:S05]  /*0640*/  @!P3 IMAD.WIDE.U32 R2, R19, 0x4, R2 ;  /* 0x000000041302b825 */ /* 0x001fca00078e0002 */
[----:B------:R2:W-:Y:S02]  /*0650*/  @!P3 STG.E desc[UR4][R2.64], RZ ;  /* 0x000000ff0200b986 */ /* 0x0005e4000c101904 */
.L_x_98:
[----:B0-2---:R-:W-:-:S04]  /*0660*/  IADD3 R3, PT, PT, R0, -UR7, RZ ;  /* 0x8000000700037c10 */ /* 0x005fc8000fffe0ff */
[----:B------:R-:W-:-:S04]  /*0670*/  @P1 SEL R15, R3, R0, P0 ;  /* 0x00000000030f1207 */ /* 0x000fc80000000000 */
[----:B------:R-:W-:-:S13]  /*0680*/  ISETP.GE.U32.AND P0, PT, R14, R15, PT ;  /* 0x0000000f0e00720c */ /* 0x000fda0003f06070 */
[----:B------:R-:W-:Y:S05]  /*0690*/  @P0 EXIT ;  /* 0x000000000000094d */ /* 0x000fea0003800000 */
[----:B------:R-:W0:Y:S01]  /*06a0*/  LDC.64 R2, c[0x0][0x388] ;  /* 0x0000e200ff027b82 */ /* 0x000e220000000a00 */
[----:B------:R-:W-:-:S05]  /*06b0*/  IADD3 R17, PT, PT, R17, R14, RZ ;  /* 0x0000000e11117210 */ /* 0x000fca0007ffe0ff */
[----:B------:R-:W-:-:S04]  /*06c0*/  IMAD R17, R16, UR7, R17 ;  /* 0x0000000710117c24 */ /* 0x000fc8000f8e0211 */
[----:B0-----:R-:W-:-:S05]  /*06d0*/  IMAD.WIDE.U32 R2, R17, 0x4, R2 ;  /* 0x0000000411027825 */ /* 0x001fca00078e0002 */
[----:B------:R-:W-:Y:S01]  /*06e0*/  STG.E desc[UR4][R2.64], RZ ;  /* 0x000000ff02007986 */ /* 0x000fe2000c101904 */
[----:B------:R-:W-:Y:S05]  /*06f0*/  EXIT ;  /* 0x000000000000794d */ /* 0x000fea0003800000 */
.L_x_103:
        /* <DEDUP_REMOVED lines=16> */
.L_x_114:


//--------------------- .text._Z16init_rand_statesP17curandStateXORWOW --------------------------
	.section	.text._Z16init_rand_statesP17curandStateXORWOW,"ax",@progbits
	.align	128
        .global         _Z16init_rand_statesP17curandStateXORWOW
        .type           _Z16init_rand_statesP17curandStateXORWOW,@function
        .size           _Z16init_rand_statesP17curandStateXORWOW,(.L_x_115 - _Z16init_rand_statesP17curandStateXORWOW)
        .other          _Z16init_rand_statesP17curandStateXORWOW,@"STO_CUDA_ENTRY STV_DEFAULT"
_Z16init_rand_statesP17curandStateXORWOW:
.text._Z16init_rand_statesP17curandStateXORWOW:
[----:B------:R-:W-:Y:S01]  /*0000*/  LDC R1, c[0x0][0x37c] ;  /* 0x0000df00ff017b82 */ /* 0x000fe20000000800 */
[----:B------:R-:W0:Y:S07]  /*0010*/  S2R R13, SR_CTAID.X ;  /* 0x00000000000d7919 */ /* 0x000e2e0000002500 */
[----:B------:R-:W1:Y:S01]  /*0020*/  LDC.64 R2, c[0x0][0x380] ;  /* 0x0000e000ff027b82 */ /* 0x000e620000000a00 */
[----:B------:R-:W2:Y:S01]  /*0030*/  LDCU.64 UR6, c[0x0][0x358] ;  /* 0x00006b00ff0677ac */ /* 0x000ea20008000a00 */
[----:B------:R-:W-:-:S02]  /*0040*/  IMAD.MOV.U32 R4, RZ, RZ, 0x2abc4dd5 ;  /* 0x2abc4dd5ff047424 */ /* 0x000fc400078e00ff */
[----:B------:R-:W-:Y:S02]  /*0050*/  IMAD.MOV.U32 R5, RZ, RZ, 0x58213ed2 ;  /* 0x58213ed2ff057424 */ /* 0x000fe400078e00ff */
[----:B------:R-:W-:Y:S02]  /*0060*/  IMAD.MOV.U32 R6, RZ, RZ, 0x455f2458 ;  /* 0x455f2458ff067424 */ /* 0x000fe400078e00ff */
[----:B------:R-:W-:Y:S02]  /*0070*/  IMAD.MOV.U32 R7, RZ, RZ, -0x75bd8fc ;  /* 0xf8a42704ff077424 */ /* 0x000fe400078e00ff */
[----:B------:R-:W-:Y:S02]  /*0080*/  IMAD.MOV.U32 R8, RZ, RZ, -0x23270784 ;  /* 0xdcd8f87cff087424 */ /* 0x000fe400078e00ff */
[----:B------:R-:W-:Y:S01]  /*0090*/  IMAD.MOV.U32 R9, RZ, RZ, 0x511db0d6 ;  /* 0x511db0d6ff097424 */ /* 0x000fe200078e00ff */
[C---:B0-----:R-:W-:Y:S01]  /*00a0*/  ISETP.NE.AND P0, PT, R13.reuse, RZ, PT ;  /* 0x000000ff0d00720c */ /* 0x041fe20003f05270 */
[----:B-1----:R-:W-:-:S05]  /*00b0*/  IMAD.WIDE.U32 R2, R13, 0x30, R2 ;  /* 0x000000300d027825 */ /* 0x002fca00078e0002 */
[----:B--2---:R0:W-:Y:S04]  /*00c0*/  STG.E.64 desc[UR6][R2.64], R4 ;  /* 0x0000000402007986 */ /* 0x0041e8000c101b06 */
[----:B------:R0:W-:Y:S04]  /*00d0*/  STG.E.64 desc[UR6][R2.64+0x8], R6 ;  /* 0x0000080602007986 */ /* 0x0001e8000c101b06 */
[----:B------:R0:W-:Y:S01]  /*00e0*/  STG.E.64 desc[UR6][R2.64+0x10], R8 ;  /* 0x0000100802007986 */ /* 0x0001e2000c101b06 */
[----:B------:R-:W-:Y:S05]  /*00f0*/  @!P0 BRA `(.L_x_104) ;  /* 0x0000000c00488947 */ /* 0x000fea0003800000 */
[----:B------:R-:W-:Y:S02]  /*0100*/  IMAD.MOV.U32 R0, RZ, RZ, R13 ;  /* 0x000000ffff007224 */ /* 0x000fe400078e000d */
[----:B------:R-:W-:Y:S02]  /*0110*/  IMAD.MOV.U32 R15, RZ, RZ, RZ ;  /* 0x000000ffff0f7224 */ /* 0x000fe400078e00ff */
[----:B------:R-:W-:-:S07]  /*0120*/  IMAD.MOV.U32 R12, RZ, RZ, RZ ;  /* 0x000000ffff0c7224 */ /* 0x000fce00078e00ff */
.L_x_109:
[----:B0-----:R-:W-:-:S04]  /*0130*/  LOP3.LUT R2, R0, 0x3, RZ, 0xc0, !PT ;  /* 0x0000000300027812 */ /* 0x001fc800078ec0ff */
[----:B------:R-:W-:-:S04]  /*0140*/  ISETP.NE.U32.AND P0, PT, R2, RZ, PT ;  /* 0x000000ff0200720c */ /* 0x000fc80003f05070 */
[----:B------:R-:W-:-:S13]  /*0150*/  ISETP.NE.AND.EX P0, PT, RZ, RZ, PT, P0 ;  /* 0x000000ffff00720c */ /* 0x000fda0003f05300 */
[----:B------:R-:W-:Y:S05]  /*0160*/  @!P0 BRA `(.L_x_105) ;  /* 0x0000000c00148947 */ /* 0x000fea0003800000 */
[----:B------:R-:W0:Y:S01]  /*0170*/  LDC.64 R6, c[0x4][RZ] ;  /* 0x01000000ff067b82 */ /* 0x000e220000000a00 */
[----:B------:R-:W-:Y:S01]  /*0180*/  UMOV UR4, URZ ;  /* 0x000000ff00047c82 */ /* 0x000fe20008000000 */
[----:B0-----:R-:W-:-:S07]  /*0190*/  IMAD.WIDE.U32 R6, R12, 0xc80, R6 ;  /* 0x00000c800c067825 */ /* 0x001fce00078e0006 */
.L_x_108:
[----:B0-----:R-:W-:Y:S01]  /*01a0*/  IMAD.MOV.U32 R14, RZ, RZ, RZ ;  /* 0x000000ffff0e7224 */ /* 0x001fe200078e00ff */
[----:B------:R-:W-:Y:S01]  /*01b0*/  CS2R R2, SRZ ;  /* 0x0000000000027805 */ /* 0x000fe2000001ff00 */
[----:B------:R-:W-:Y:S01]  /*01c0*/  IMAD.MOV.U32 R16, RZ, RZ, RZ ;  /* 0x000000ffff107224 */ /* 0x000fe200078e00ff */
[----:B------:R-:W-:-:S07]  /*01d0*/  CS2R R4, SRZ ;  /* 0x0000000000047805 */ /* 0x000fce000001ff00 */
.L_x_107:
[----:B------:R-:W0:Y:S02]  /*01e0*/  LDC.64 R8, c[0x0][0x380] ;  /* 0x0000e000ff087b82 */ /* 0x000e240000000a00 */
[----:B0-----:R-:W-:-:S04]  /*01f0*/  IMAD.WIDE.U32 R10, R13, 0x30, R8 ;  /* 0x000000300d0a7825 */ /* 0x001fc800078e0008 */
[----:B------:R-:W-:-:S05]  /*0200*/  IMAD.WIDE.U32 R10, R16, 0x4, R10 ;  /* 0x00000004100a7825 */ /* 0x000fca00078e000a */
[----:B------:R0:W5:Y:S01]  /*0210*/  LDG.E R17, desc[UR6][R10.64+0x4] ;  /* 0x000004060a117981 */ /* 0x000162000c1e1900 */
[----:B------:R-:W-:-:S07]  /*0220*/  IMAD.MOV.U32 R18, RZ, RZ, RZ ;  /* 0x000000ffff127224 */ /* 0x000fce00078e00ff */
.L_x_106:
[----:B-----5:R-:W-:Y:S01]  /*0230*/  SHF.R.U32.HI R22, RZ, R18, R17 ;  /* 0x00000012ff167219 */ /* 0x020fe20000011611 */
[----:B0-----:R-:W-:-:S03]  /*0240*/  IMAD.SHL.U32 R11, R16, 0x20, RZ ;  /* 0x00000020100b7824 */ /* 0x001fc600078e00ff */
[----:B------:R-:W-:Y:S01]  /*0250*/  LOP3.LUT R19, R22, 0x1, RZ, 0xc0, !PT ;  /* 0x0000000116137812 */ /* 0x000fe200078ec0ff */
[----:B------:R-:W-:-:S03]  /*0260*/  IMAD.IADD R10, R11, 0x1, R18 ;  /* 0x000000010b0a7824 */ /* 0x000fc600078e0212 */
[----:B------:R-:W-:Y:S01]  /*0270*/  ISETP.NE.U32.AND P0, PT, R19, 0x1, PT ;  /* 0x000000011300780c */ /* 0x000fe20003f05070 */
[----:B------:R-:W-:-:S03]  /*0280*/  IMAD R11, R10, 0x5, RZ ;  /* 0x000000050a0b7824 */ /* 0x000fc600078e02ff */
[----:B------:R-:W-:Y:S01]  /*0290*/  R2P PR, R22, 0x7e ;  /* 0x0000007e16007804 */ /* 0x000fe20000000000 */
[----:B------:R-:W-:-:S08]  /*02a0*/  IMAD.WIDE.U32 R10, R11, 0x4, R6 ;  /* 0x000000040b0a7825 */ /* 0x000fd000078e0006 */
[----:B------:R-:W2:Y:S04]  /*02b0*/  @!P0 LDG.E R19, desc[UR6][R10.64] ;  /* 0x000000060a138981 */ /* 0x000ea8000c1e1900 */
[----:B------:R-:W3:Y:S04]  /*02c0*/  @!P0 LDG.E R20, desc[UR6][R10.64+0x10] ;  /* 0x000010060a148981 */ /* 0x000ee8000c1e1900 */
[----:B------:R-:W4:Y:S04]  /*02d0*/  @P1 LDG.E R21, desc[UR6][R10.64+0x14] ;  /* 0x000014060a151981 */ /* 0x000f28000c1e1900 */
[----:B------:R-:W4:Y:S04]  /*02e0*/  @P2 LDG.E R23, desc[UR6][R10.64+0x28] ;  /* 0x000028060a172981 */ /* 0x000f28000c1e1900 */
[----:B------:R-:W4:Y:S04]  /*02f0*/  @P1 LDG.E R24, desc[UR6][R10.64+0x24] ;  /* 0x000024060a181981 */ /* 0x000f28000c1e1900 */
[----:B------:R-:W4:Y:S04]  /*0300*/  @P2 LDG.E R26, desc[UR6][R10.64+0x38] ;  /* 0x000038060a1a2981 */ /* 0x000f28000c1e1900 */
[----:B------:R-:W4:Y:S04]  /*0310*/  @P3 LDG.E R25, desc[UR6][R10.64+0x3c] ;  /* 0x00003c060a193981 */ /* 0x000f28000c1e1900 */
[----:B------:R-:W4:Y:S01]  /*0320*/  @P4 LDG.E R27, desc[UR6][R10.64+0x50] ;  /* 0x000050060a1b4981 */ /* 0x000f22000c1e1900 */
[----:B--2---:R-:W-:-:S03]  /*0330*/  @!P0 LOP3.LUT R14, R14, R19, RZ, 0x3c, !PT ;  /* 0x000000130e0e8212 */ /* 0x004fc600078e3cff */
[----:B------:R-:W2:Y:S01]  /*0340*/  @!P0 LDG.E R19, desc[UR6][R10.64+0x4] ;  /* 0x000004060a138981 */ /* 0x000ea2000c1e1900 */
[----:B---3--:R-:W-:-:S03]  /*0350*/  @!P0 LOP3.LUT R3, R3, R20, RZ, 0x3c, !PT ;  /* 0x0000001403038212 */ /* 0x008fc600078e3cff */
[----:B------:R-:W3:Y:S01]  /*0360*/  @!P0 LDG.E R20, desc[UR6][R10.64+0x8] ;  /* 0x000008060a148981 */ /* 0x000ee2000c1e1900 */
[----:B----4-:R-:W-:-:S03]  /*0370*/  @P1 LOP3.LUT R14, R14, R21, RZ, 0x3c, !PT ;  /* 0x000000150e0e1212 */ /* 0x010fc600078e3cff */
[----:B------:R-:W4:Y:S01]  /*0380*/  @!P0 LDG.E R21, desc[UR6][R10.64+0xc] ;  /* 0x00000c060a158981 */ /* 0x000f22000c1e1900 */
[----:B------:R-:W-:-:S03]  /*0390*/  @P2 LOP3.LUT R14, R14, R23, RZ, 0x3c, !PT ;  /* 0x000000170e0e2212 */ /* 0x000fc600078e3cff */
[----:B------:R-:W4:Y:S01]  /*03a0*/  @P1 LDG.E R23, desc[UR6][R10.64+0x18] ;  /* 0x000018060a171981 */ /* 0x000f22000c1e1900 */
[----:B------:R-:W-:-:S03]  /*03b0*/  @P1 LOP3.LUT R3, R3, R24, RZ, 0x3c, !PT ;  /* 0x0000001803031212 */ /* 0x000fc600078e3cff */
[----:B------:R-:W4:Y:S01]  /*03c0*/  @P2 LDG.E R24, desc[UR6][R10.64+0x30] ;  /* 0x000030060a182981 */ /* 0x000f22000c1e1900 */
[----:B--2---:R-:W-:-:S03]  /*03d0*/  @!P0 LOP3.LUT R4, R4, R19, RZ, 0x3c, !PT ;  /* 0x0000001304048212 */ /* 0x004fc600078e3cff */
[----:B------:R-:W2:Y:S01]  /*03e0*/  @P1 LDG.E R19, desc[UR6][R10.64+0x20] ;  /* 0x000020060a131981 */ /* 0x000ea2000c1e1900 */
[----:B---3--:R-:W-:-:S03]  /*03f0*/  @!P0 LOP3.LUT R5, R5, R20, RZ, 0x3c, !PT ;  /* 0x0000001405058212 */ /* 0x008fc600078e3cff */
[----:B------:R-:W3:Y:S01]  /*0400*/  @P1 LDG.E R20, desc[UR6][R10.64+0x1c] ;  /* 0x00001c060a141981 */ /* 0x000ee2000c1e1900 */
[----:B----4-:R-:W-:-:S03]  /*0410*/  @!P0 LOP3.LUT R2, R2, R21, RZ, 0x3c, !PT ;  /* 0x0000001502028212 */ /* 0x010fc600078e3cff */
[----:B------:R-:W4:Y:S01]  /*0420*/  @P2 LDG.E R21, desc[UR6][R10.64+0x2c] ;  /* 0x00002c060a152981 */ /* 0x000f22000c1e1900 */
[----:B------:R-:W-:-:S03]  /*0430*/  @P1 LOP3.LUT R4, R4, R23, RZ, 0x3c, !PT ;  /* 0x0000001704041212 */ /* 0x000fc600078e3cff */
[----:B------:R-:W4:Y:S01]  /*0440*/  @P2 LDG.E R23, desc[UR6][R10.64+0x34] ;  /* 0x000034060a172981 */ /* 0x000f22000c1e1900 */
[----:B------:R-:W-:-:S03]  /*0450*/  @P2 LOP3.LUT R3, R3, R26, RZ, 0x3c, !PT ;  /* 0x0000001a03032212 */ /* 0x000fc600078e3cff */
[----:B------:R-:W4:Y:S01]  /*0460*/  @P3 LDG.E R26, desc[UR6][R10.64+0x4c] ;  /* 0x00004c060a1a3981 */ /* 0x000f22000c1e1900 */
[----:B------:R-:W-:-:S03]  /*0470*/  @P3 LOP3.LUT R14, R14, R25, RZ, 0x3c, !PT ;  /* 0x000000190e0e3212 */ /* 0x000fc600078e3cff */
[----:B------:R-:W4:Y:S01]  /*0480*/  @P5 LDG.E R25, desc[UR6][R10.64+0x64] ;  /* 0x000064060a195981 */ /* 0x000f22000c1e1900 */
[----:B--2---:R-:W-:-:S03]  /*0490*/  @P1 LOP3.LUT R2, R2, R19, RZ, 0x3c, !PT ;  /* 0x0000001302021212 */ /* 0x004fc600078e3cff */
[----:B------:R-:W2:Y:S01]  /*04a0*/  @P3 LDG.E R19, desc[UR6][R10.64+0x40] ;  /* 0x000040060a133981 */ /* 0x000ea2000c1e1900 */
[----:B---3--:R-:W-:-:S03]  /*04b0*/  @P1 LOP3.LUT R5, R5, R20, RZ, 0x3c, !PT ;  /* 0x0000001405051212 */ /* 0x008fc600078e3cff */
[----:B------:R-:W3:Y:S01]  /*04c0*/  @P3 LDG.E R20, desc[UR6][R10.64+0x44] ;  /* 0x000044060a143981 */ /* 0x000ee2000c1e1900 */
[----:B------:R-:W-:-:S03]  /*04d0*/  @P2 LOP3.LUT R5, R5, R24, RZ, 0x3c, !PT ;  /* 0x0000001805052212 */ /* 0x000fc600078e3cff */
[----:B------:R-:W3:Y:S01]  /*04e0*/  @P4 LDG.E R24, desc[UR6][R10.64+0x58] ;  /* 0x000058060a184981 */ /* 0x000ee2000c1e1900 */
[----:B----4-:R-:W-:Y:S02]  /*04f0*/  @P2 LOP3.LUT R4, R4, R21, RZ, 0x3c, !PT ;  /* 0x0000001504042212 */ /* 0x010fe400078e3cff */
[----:B------:R-:W-:Y:S01]  /*0500*/  @P2 LOP3.LUT R2, R2, R23, RZ, 0x3c, !PT ;  /* 0x0000001702022212 */ /* 0x000fe200078e3cff */
[----:B------:R-:W4:Y:S04]  /*0510*/  @P3 LDG.E R21, desc[UR6][R10.64+0x48] ;  /* 0x000048060a153981 */ /* 0x000f28000c1e1900 */
[----:B------:R-:W4:Y:S01]  /*0520*/  @P4 LDG.E R23, desc[UR6][R10.64+0x54] ;  /* 0x000054060a174981 */ /* 0x000f22000c1e1900 */
[----:B------:R-:W-:Y:S02]  /*0530*/  @P4 LOP3.LUT R14, R14, R27, RZ, 0x3c, !PT ;  /* 0x0000001b0e0e4212 */ /* 0x000fe400078e3cff */
[----:B------:R-:W-:-:S02]  /*0540*/  @P3 LOP3.LUT R3, R3, R26, RZ, 0x3c, !PT ;  /* 0x0000001a03033212 */ /* 0x000fc400078e3cff */
        /* <DEDUP_REMOVED lines=9> */
[----:B----4-:R-:W-:-:S03]  /*05e0*/  @P3 LOP3.LUT R2, R2, R21, RZ, 0x3c, !PT ;  /* 0x0000001502023212 */ /* 0x010fc600078e3cff */
[----:B------:R-:W4:Y:S01]  /*05f0*/  @P5 LDG.E R21, desc[UR6][R10.64+0x68] ;  /* 0x000068060a155981 */ /* 0x000f22000c1e1900 */
[----:B------:R-:W-:-:S03]  /*0600*/  @P4 LOP3.LUT R4, R4, R23, RZ, 0x3c, !PT ;  /* 0x0000001704044212 */ /* 0x000fc600078e3cff */
[----:B------:R-:W4:Y:S01]  /*0610*/  @P5 LDG.E R23, desc[UR6][R10.64+0x70] ;  /* 0x000070060a175981 */ /* 0x000f22000c1e1900 */
[----:B------:R-:W-:Y:S02]  /*0620*/  LOP3.LUT P0, RZ, R22, 0x80, RZ, 0xc0, !PT ;  /* 0x0000008016ff7812 */ /* 0x000fe4000780c0ff */
[----:B------:R-:W-:Y:S02]  /*0630*/  @P4 LOP3.LUT R3, R3, R26, RZ, 0x3c, !PT ;  /* 0x0000001a03034212 */ /* 0x000fe400078e3cff */
[----:B------:R-:W-:Y:S02]  /*0640*/  @P6 LOP3.LUT R14, R14, R25, RZ, 0x3c, !PT ;  /* 0x000000190e0e6212 */ /* 0x000fe400078e3cff */
[----:B------:R-:W4:Y:S07]  /*0650*/  @P6 LDG.E R25, desc[UR6][R10.64+0x7c] ;  /* 0x00007c060a196981 */ /* 0x000f2e000c1e1900 */
[----:B------:R-:W4:Y:S04]  /*0660*/  @P0 LDG.E R27, desc[UR6][R10.64+0x8c] ;  /* 0x00008c060a1b0981 */ /* 0x000f28000c1e1900 */
[----:B------:R-:W4:Y:S04]  /*0670*/  @P0 LDG.E R26, desc[UR6][R10.64+0x94] ;  /* 0x000094060a1a0981 */ /* 0x000f28000c1e1900 */
        /* <DEDUP_REMOVED lines=11> */
[----:B------:R-:W-:Y:S02]  /*0730*/  @P6 LOP3.LUT R4, R4, R25, RZ, 0x3c, !PT ;  /* 0x0000001904046212 */ /* 0x000fe400078e3cff */
[----:B------:R-:W-:Y:S02]  /*0740*/  @P0 LOP3.LUT R14, R14, R27, RZ, 0x3c, !PT ;  /* 0x0000001b0e0e0212 */ /* 0x000fe400078e3cff */
[----:B--2---:R-:W-:Y:S02]  /*0750*/  @P6 LOP3.LUT R2, R2, R19, RZ, 0x3c, !PT ;  /* 0x0000001302026212 */ /* 0x004fe400078e3cff */
[----:B---3--:R-:W-:Y:S02]  /*0760*/  @P6 LOP3.LUT R5, R5, R20, RZ, 0x3c, !PT ;  /* 0x0000001405056212 */ /* 0x008fe400078e3cff */
[----:B------:R-:W-:Y:S02]  /*0770*/  @P6 LOP3.LUT R3, R3, R24, RZ, 0x3c, !PT ;  /* 0x0000001803036212 */ /* 0x000fe400078e3cff */
[----:B------:R-:W-:-:S02]  /*0780*/  @P0 LOP3.LUT R5, R5, R26, RZ, 0x3c, !PT ;  /* 0x0000001a05050212 */ /* 0x000fc400078e3cff */
[----:B----4-:R-:W-:Y:S02]  /*0790*/  @P0 LOP3.LUT R4, R4, R21, RZ, 0x3c, !PT ;  /* 0x0000001504040212 */ /* 0x010fe400078e3cff */
[----:B------:R-:W-:Y:S02]  /*07a0*/  @P0 LOP3.LUT R3, R3, R28, RZ, 0x3c, !PT ;  /* 0x0000001c03030212 */ /* 0x000fe400078e3cff */
[----:B------:R-:W-:Y:S02]  /*07b0*/  @P0 LOP3.LUT R2, R2, R23, RZ, 0x3c, !PT ;  /* 0x0000001702020212 */ /* 0x000fe400078e3cff */
[----:B------:R-:W-:-:S13]  /*07c0*/  R2P PR, R22.B1, 0x7f ;  /* 0x0000007f16007804 */ /* 0x000fda0000001000 */
[----:B------:R-:W2:Y:S04]  /*07d0*/  @P0 LDG.E R19, desc[UR6][R10.64+0xa0] ;  /* 0x0000a0060a130981 */ /* 0x000ea8000c1e1900 */
[----:B------:R-:W3:Y:S04]  /*07e0*/  @P1 LDG.E R23, desc[UR6][R10.64+0xb4] ;  /* 0x0000b4060a171981 */ /* 0x000ee8000c1e1900 */
[----:B------:R-:W4:Y:S04]  /*07f0*/  @P0 LDG.E R21, desc[UR6][R10.64+0xa4] ;  /* 0x0000a4060a150981 */ /* 0x000f28000c1e1900 */
[----:B------:R-:W4:Y:S04]  /*0800*/  @P2 LDG.E R25, desc[UR6][R10.64+0xc8] ;  /* 0x0000c8060a192981 */ /* 0x000f28000c1e1900 */
[----:B------:R-:W4:Y:S04]  /*0810*/  @P3 LDG.E R27, desc[UR6][R10.64+0xdc] ;  /* 0x0000dc060a1b3981 */ /* 0x000f28000c1e1900 */
[----:B------:R-:W4:Y:S04]  /*0820*/  @P0 LDG.E R20, desc[UR6][R10.64+0xa8] ;  /* 0x0000a8060a140981 */ /* 0x000f28000c1e1900 */
[----:B------:R-:W4:Y:S04]  /*0830*/  @P0 LDG.E R24, desc[UR6][R10.64+0xb0] ;  /* 0x0000b0060a180981 */ /* 0x000f28000c1e1900 */
[----:B------:R-:W4:Y:S04]  /*0840*/  @P4 LDG.E R29, desc[UR6][R10.64+0xf0] ;  /* 0x0000f0060a1d4981 */ /* 0x000f28000c1e1900 */
[----:B------:R-:W4:Y:S01]  /*0850*/  @P1 LDG.E R26, desc[UR6][R10.64+0xc4] ;  /* 0x0000c4060a1a1981 */ /* 0x000f22000c1e1900 */
[----:B--2---:R-:W-:-:S03]  /*0860*/  @P0 LOP3.LUT R14, R14, R19, RZ, 0x3c, !PT ;  /* 0x000000130e0e0212 */ /* 0x004fc600078e3cff */
[----:B------:R-:W2:Y:S01]  /*0870*/  @P0 LDG.E R19, desc[UR6][R10.64+0xac] ;  /* 0x0000ac060a130981 */ /* 0x000ea2000c1e1900 */
[----:B---3--:R-:W-:-:S03]  /*0880*/  @P1 LOP3.LUT R14, R14, R23, RZ, 0x3c, !PT ;  /* 0x000000170e0e1212 */ /* 0x008fc600078e3cff */
[----:B------:R-:W3:Y:S01]  /*0890*/  @P1 LDG.E R23, desc[UR6][R10.64+0xc0] ;  /* 0x0000c0060a171981 */ /* 0x000ee2000c1e1900 */
[----:B----4-:R-:W-:-:S03]  /*08a0*/  @P0 LOP3.LUT R4, R4, R21, RZ, 0x3c, !PT ;  /* 0x0000001504040212 */ /* 0x010fc600078e3cff */
[----:B------:R-:W4:Y:S01]  /*08b0*/  @P1 LDG.E R21, desc[UR6][R10.64+0xb8] ;  /* 0x0000b8060a151981 */ /* 0x000f22000c1e1900 */
[----:B------:R-:W-:-:S03]  /*08c0*/  @P2 LOP3.LUT R14, R14, R25, RZ, 0x3c, !PT ;  /* 0x000000190e0e2212 */ /* 0x000fc600078e3cff */
[----:B------:R-:W4:Y:S01]  /*08d0*/  @P5 LDG.E R25, desc[UR6][R10.64+0x104] ;  /* 0x000104060a195981 */ /* 0x000f22000c1e1900 */
[----:B------:R-:W-:-:S03]  /*08e0*/  @P3 LOP3.LUT R14, R14, R27, RZ, 0x3c, !PT ;  /* 0x0000001b0e0e3212 */ /* 0x000fc600078e3cff */
[----:B------:R-:W4:Y:S01]  /*08f0*/  @P6 LDG.E R27, desc[UR6][R10.64+0x118] ;  /* 0x000118060a1b6981 */ /* 0x000f22000c1e1900 */
[----:B------:R-:W-:-:S03]  /*0900*/  @P0 LOP3.LUT R5, R5, R20, RZ, 0x3c, !PT ;  /* 0x0000001405050212 */ /* 0x000fc600078e3cff */
[----:B------:R-:W4:Y:S01]  /*0910*/  @P1 LDG.E R20, desc[UR6][R10.64+0xbc] ;  /* 0x0000bc060a141981 */ /* 0x000f22000c1e1900 */
[----:B------:R-:W-:-:S03]  /*0920*/  @P0 LOP3.LUT R3, R3, R24, RZ, 0x3c, !PT ;  /* 0x0000001803030212 */ /* 0x000fc600078e3cff */
[----:B------:R-:W4:Y:S01]  /*0930*/  @P2 LDG.E R24, desc[UR6][R10.64+0xd8] ;  /* 0x0000d8060a182981 */ /* 0x000f22000c1e1900 */
[----:B------:R-:W-:Y:S02]  /*0940*/  @P4 LOP3.LUT R14, R14, R29, RZ, 0x3c, !PT ;  /* 0x0000001d0e0e4212 */ /* 0x000fe400078e3cff */
[----:B------:R-:W-:Y:S02]  /*0950*/  @P1 LOP3.LUT R3, R3, R26, RZ, 0x3c, !PT ;  /* 0x0000001a03031212 */ /* 0x000fe400078e3cff */
[----:B------:R-:W4:Y:S01]  /*0960*/  @P3 LDG.E R26, desc[UR6][R10.64+0xe4] ;  /* 0x0000e4060a1a3981 */ /* 0x000f22000c1e1900 */
[----:B--2---:R-:W-:Y:S02]  /*0970*/  @P0 LOP3.LUT R2, R2, R19, RZ, 0x3c, !PT ;  /* 0x0000001302020212 */ /* 0x004fe400078e3cff */
[----:B------:R-:W-:Y:S01]  /*0980*/  LOP3.LUT P0, RZ, R22, 0x8000, RZ, 0xc0, !PT ;  /* 0x0000800016ff7812 */ /* 0x000fe2000780c0ff */
[----:B------:R-:W2:Y:S01]  /*0990*/  @P2 LDG.E R19, desc[UR6][R10.64+0xcc] ;  /* 0x0000cc060a132981 */ /* 0x000ea2000c1e1900 */
[----:B---3--:R-:W-:-:S03]  /*09a0*/  @P1 LOP3.LUT R2, R2, R23, RZ, 0x3c, !PT ;  /* 0x0000001702021212 */ /* 0x008fc600078e3cff */
[----:B------:R-:W3:Y:S01]  /*09b0*/  @P2 LDG.E R22, desc[UR6][R10.64+0xd0] ;  /* 0x0000d0060a162981 */ /* 0x000ee2000c1e1900 */
[----:B----4-:R-:W-:-:S03]  /*09c0*/  @P1 LOP3.LUT R4, R4, R21, RZ, 0x3c, !PT ;  /* 0x0000001504041212 */ /* 0x010fc600078e3cff */
[----:B------:R-:W4:Y:S01]  /*09d0*/  @P2 LDG.E R21, desc[UR6][R10.64+0xd4] ;  /* 0x0000d4060a152981 */ /* 0x000f22000c1e1900 */
[----:B------:R-:W-:-:S03]  /*09e0*/  @P5 LOP3.LUT R14, R14, R25, RZ, 0x3c, !PT ;  /* 0x000000190e0e5212 */ /* 0x000fc600078e3cff */
[----:B------:R-:W4:Y:S04]  /*09f0*/  @P3 LDG.E R23, desc[UR6][R10.64+0xe0] ;  /* 0x0000e0060a173981 */ /* 0x000f28000c1e1900 */
[----:B------:R-:W4:Y:S01]  /*0a00*/  @P3 LDG.E R25, desc[UR6][R10.64+0xe8] ;  /* 0x0000e8060a193981 */ /* 0x000f22000c1e1900 */
[----:B------:R-:W-:-:S03]  /*0a10*/  @P1 LOP3.LUT R5, R5, R20, RZ, 0x3c, !PT ;  /* 0x0000001405051212 */ /* 0x000fc600078e3cff */
[----:B------:R-:W4:Y:S01]  /*0a20*/  @P3 LDG.E R20, desc[UR6][R10.64+0xec] ;  /* 0x0000ec060a143981 */ /* 0x000f22000c1e1900 */
[----:B------:R-:W-:-:S03]  /*0a30*/  @P2 LOP3.LUT R3, R3, R24, RZ, 0x3c, !PT ;  /* 0x0000001803032212 */ /* 0x000fc600078e3cff */
        /* <DEDUP_REMOVED lines=8> */
[----:B------:R-:W-:Y:S02]  /*0ac0*/  @P3 LOP3.LUT R5, R5, R26, RZ, 0x3c, !PT ;  /* 0x0000001a05053212 */ /* 0x000fe400078e3cff */
[----:B------:R-:W-:Y:S01]  /*0ad0*/  @P3 LOP3.LUT R4, R4, R23, RZ, 0x3c, !PT ;  /* 0x0000001704043212 */ /* 0x000fe200078e3cff */
[----:B------:R-:W4:Y:S01]  /*0ae0*/  @P5 LDG.E R26, desc[UR6][R10.64+0x10c] ;  /* 0x00010c060a1a5981 */ /* 0x000f22000c1e1900 */
[----:B------:R-:W-:-:S03]  /*0af0*/  @P3 LOP3.LUT R2, R2, R25, RZ, 0x3c, !PT ;  /* 0x0000001902023212 */ /* 0x000fc600078e3cff */
[----:B------:R-:W4:Y:S04]  /*0b00*/  @P5 LDG.E R23, desc[UR6][R10.64+0x108] ;  /* 0x000108060a175981 */ /* 0x000f28000c1e1900 */
        /* <DEDUP_REMOVED lines=19> */
[----:B------:R-:W-:-:S05]  /*0c40*/  VIADD R18, R18, 0x10 ;  /* 0x0000001012127836 */ /* 0x000fca0000000000 */
[----:B------:R-:W-:Y:S02]  /*0c50*/  ISETP.NE.AND P1, PT, R18, 0x20, PT ;  /* 0x000000201200780c */ /* 0x000fe40003f25270 */
[----:B------:R-:W-:-:S04]  /*0c60*/  @P5 LOP3.LUT R3, R3, R20, RZ, 0x3c, !PT ;  /* 0x0000001403035212 */ /* 0x000fc800078e3cff */
[----:B------:R-:W-:Y:S02]  /*0c70*/  @P6 LOP3.LUT R3, R3, R24, RZ, 0x3c, !PT ;  /* 0x0000001803036212 */ /* 0x000fe400078e3cff */
[----:B------:R-:W-:Y:S02]  /*0c80*/  @P0 LOP3.LUT R14, R14, R27, RZ, 0x3c, !PT ;  /* 0x0000001b0e0e0212 */ /* 0x000fe400078e3cff */
[----:B------:R-:W-:Y:S02]  /*0c90*/  @P0 LOP3.LUT R3, R3, R28, RZ, 0x3c, !PT ;  /* 0x0000001c03030212 */ /* 0x000fe400078e3cff */
[----:B--2---:R-:W-:Y:S02]  /*0ca0*/  @P6 LOP3.LUT R4, R4, R19, RZ, 0x3c, !PT ;  /* 0x0000001304046212 */ /* 0x004fe400078e3cff */
[----:B---3--:R-:W-:Y:S02]  /*0cb0*/  @P6 LOP3.LUT R5, R5, R22, RZ, 0x3c, !PT ;  /* 0x0000001605056212 */ /* 0x008fe400078e3cff */
[----:B----4-:R-:W-:-:S02]  /*0cc0*/  @P6 LOP3.LUT R2, R2, R21, RZ, 0x3c, !PT ;  /* 0x0000001502026212 */ /* 0x010fc400078e3cff */
[----:B------:R-:W-:Y:S02]  /*0cd0*/  @P0 LOP3.LUT R5, R5, R26, RZ, 0x3c, !PT ;  /* 0x0000001a05050212 */ /* 0x000fe400078e3cff */
[----:B------:R-:W-:Y:S02]  /*0ce0*/  @P0 LOP3.LUT R4, R4, R23, RZ, 0x3c, !PT ;  /* 0x0000001704040212 */ /* 0x000fe400078e3cff */
[----:B------:R-:W-:Y:S01]  /*0cf0*/  @P0 LOP3.LUT R2, R2, R25, RZ, 0x3c, !PT ;  /* 0x0000001902020212 */ /* 0x000fe200078e3cff */
[----:B------:R-:W-:Y:S06]  /*0d00*/  @P1 BRA `(.L_x_106) ;  /* 0xfffffff400481947 */ /* 0x000fec000383ffff */
[----:B------:R-:W-:-:S05]  /*0d10*/  VIADD R16, R16, 0x1 ;  /* 0x0000000110107836 */ /* 0x000fca0000000000 */
[----:B------:R-:W-:-:S13]  /*0d20*/  ISETP.NE.AND P0, PT, R16, 0x5, PT ;  /* 0x000000051000780c */ /* 0x000fda0003f05270 */
[----:B------:R-:W-:Y:S05]  /*0d30*/  @P0 BRA `(.L_x_107) ;  /* 0xfffffff400280947 */ /* 0x000fea000383ffff */
[----:B------:R-:W-:Y:S01]  /*0d40*/  UIADD3 UR4, UPT, UPT, UR4, 0x1, URZ ;  /* 0x0000000104047890 */ /* 0x000fe2000fffe0ff */
[----:B------:R-:W-:Y:S01]  /*0d50*/  LOP3.LUT R10, R0, 0x3, RZ, 0xc0, !PT ;  /* 0x00000003000a7812 */ /* 0x000fe200078ec0ff */
[----:B------:R-:W-:-:S04]  /*0d60*/  IMAD.WIDE.U32 R8, R13, 0x30, R8 ;  /* 0x000000300d087825 */ /* 0x000fc800078e0008 */
[----:B------:R-:W-:Y:S01]  /*0d70*/  ISETP.LE.U32.AND P0, PT, R10, UR4, PT ;  /* 0x000000040a007c0c */ /* 0x000fe2000bf03070 */
[----:B------:R0:W-:Y:S04]  /*0d80*/  STG.E.64 desc[UR6][R8.64+0x8], R4 ;  /* 0x0000080408007986 */ /* 0x0001e8000c101b06 */
[----:B------:R0:W-:Y:S04]  /*0d90*/  STG.E.64 desc[UR6][R8.64+0x10], R2 ;  /* 0x0000100208007986 */ /* 0x0001e8000c101b06 */
[----:B------:R0:W-:Y:S04]  /*0da0*/  STG.E desc[UR6][R8.64+0x4], R14 ;  /* 0x0000040e08007986 */ /* 0x0001e8000c101906 */
[----:B------:R-:W-:Y:S05]  /*0db0*/  @!P0 BRA `(.L_x_108) ;  /* 0xfffffff000f88947 */ /* 0x000fea000383ffff */
.L_x_105:
[----:B------:R-:W-:Y:S01]  /*0dc0*/  ISETP.GT.U32.AND P0, PT, R0, 0x3, PT ;  /* 0x000000030000780c */ /* 0x000fe20003f04070 */
[----:B------:R-:W-:Y:S01]  /*0dd0*/  VIADD R12, R12, 0x1 ;  /* 0x000000010c0c7836 */ /* 0x000fe20000000000 */
[--C-:B------:R-:W-:Y:S02]  /*0de0*/  SHF.R.U64 R0, R0, 0x2, R15.reuse ;  /* 0x0000000200007819 */ /* 0x100fe4000000120f */
[----:B------:R-:W-:Y:S02]  /*0df0*/  ISETP.GT.U32.AND.EX P0, PT, R15, RZ, PT, P0 ;  /* 0x000000ff0f00720c */ /* 0x000fe40003f04100 */
[----:B------:R-:W-:-:S11]  /*0e00*/  SHF.R.U32.HI R15, RZ, 0x2, R15 ;  /* 0x00000002ff0f7819 */ /* 0x000fd6000001160f */
[----:B------:R-:W-:Y:S05]  /*0e10*/  @P0 BRA `(.L_x_109) ;  /* 0xfffffff000c40947 */ /* 0x000fea000383ffff */
.L_x_104:
[----:B0-----:R-:W0:Y:S02]  /*0e20*/  LDC.64 R2, c[0x0][0x380] ;  /* 0x0000e000ff027b82 */ /* 0x001e240000000a00 */
[----:B0-----:R-:W-:-:S05]  /*0e30*/  IMAD.WIDE.U32 R2, R13, 0x30, R2 ;  /* 0x000000300d027825 */ /* 0x001fca00078e0002 */
[----:B------:R-:W-:Y:S04]  /*0e40*/  STG.E.64 desc[UR6][R2.64+0x18], RZ ;  /* 0x000018ff02007986 */ /* 0x000fe8000c101b06 */
[----:B------:R-:W-:Y:S04]  /*0e50*/  STG.E desc[UR6][R2.64+0x20], RZ ;  /* 0x000020ff02007986 */ /* 0x000fe8000c101906 */
[----:B------:R-:W-:Y:S01]  /*0e60*/  STG.E.64 desc[UR6][R2.64+0x28], RZ ;  /* 0x000028ff02007986 */ /* 0x000fe2000c101b06 */
[----:B------:R-:W-:Y:S05]  /*0e70*/  EXIT ;  /* 0x000000000000794d */ /* 0x000fea0003800000 */
.L_x_110:
        /* <DEDUP_REMOVED lines=16> */
.L_x_115:


//--------------------- .nv.global.init           --------------------------
	.section	.nv.global.init,"aw",@progbits
	.align	4
.nv.global.init:
	.type		mrg32k3aM1SubSeq,@object
	.size		mrg32k3aM1SubSeq,(mrg32k3aM2SubSeq - mrg32k3aM1SubSeq)
mrg32k3aM1SubSeq:
        /*0000*/ 	.byte	0x0b, 0xcc, 0xee, 0x04, 0x73, 0x29, 0x8b, 0x6f, 0xf6, 0x53, 0x03, 0xf6, 0x23, 0xf6, 0xea, 0xda
        /* <DEDUP_REMOVED lines=125> */
	.type		mrg32k3aM2SubSeq,@object
	.size		mrg32k3aM2SubSeq,(mrg32k3aM1 - mrg32k3aM2SubSeq)
mrg32k3aM2SubSeq:
        /* <DEDUP_REMOVED lines=126> */
	.type		mrg32k3aM1,@object
	.size		mrg32k3aM1,(mrg32k3aM1Seq - mrg32k3aM1)
mrg32k3aM1:
        /* <DEDUP_REMOVED lines=144> */
	.type		mrg32k3aM1Seq,@object
	.size		mrg32k3aM1Seq,(mrg32k3aM2 - mrg32k3aM1Seq)
mrg32k3aM1Seq:
        /* <DEDUP_REMOVED lines=144> */
	.type		mrg32k3aM2,@object
	.size		mrg32k3aM2,(mrg32k3aM2Seq - mrg32k3aM2)
mrg32k3aM2:
        /* <DEDUP_REMOVED lines=144> */
	.type		mrg32k3aM2Seq,@object
	.size		mrg32k3aM2Seq,(precalc_xorwow_matrix - mrg32k3aM2Seq)
mrg32k3aM2Seq:
        /* <DEDUP_REMOVED lines=144> */
	.type		precalc_xorwow_matrix,@object
	.size		precalc_xorwow_matrix,(precalc_xorwow_offset_matrix - precalc_xorwow_matrix)
precalc_xorwow_matrix:
        /* <DEDUP_REMOVED lines=6400> */
	.type		precalc_xorwow_offset_matrix,@object
	.size		precalc_xorwow_offset_matrix,($str$1 - precalc_xorwow_offset_matrix)
precalc_xorwow_offset_matrix:
        /* <DEDUP_REMOVED lines=6400> */
	.type		$str$1,@object
	.size		$str$1,($str$2 - $str$1)
$str$1:
        /*353c0*/ 	.byte	0x0a, 0x00
	.type		$str$2,@object
	.size		$str$2,($str - $str$2)
$str$2:
        /*353c2*/ 	.byte	0x25, 0x64, 0x2c, 0x20, 0x00
	.type		$str,@object
	.size		$str,(.L_52 - $str)
$str:
        /*353c7*/ 	.byte	0x25, 0x2e, 0x32, 0x65, 0x2c, 0x20, 0x00
.L_52:


//--------------------- .nv.shared._ZN3cub18CUB_300001_SM_10006detail11EmptyKernelIvEEvv --------------------------
	.section	.nv.shared._ZN3cub18CUB_300001_SM_10006detail11EmptyKernelIvEEvv,"aw",@nobits
	.sectionflags	@""
	.align	16
	.zero		1024


//--------------------- .nv.shared.reserved.0     --------------------------
	.section	.nv.shared.reserved.0,"aw",@nobits
	.weak		__nv_reservedSMEM_offset_0_alias
	.size		__nv_reservedSMEM_offset_0_alias, 0, 64
	.other		__nv_reservedSMEM_offset_0_alias,@"STO_CUDA_RESERVED_SHARED STV_DEFAULT"
__nv_reservedSMEM_offset_0_alias:
	.zero		0
	.zero		64


//--------------------- .nv.global                --------------------------
	.section	.nv.global,"aw",@nobits
.nv.global:
	.type		_ZN34_INTERNAL_0458dd68_4_k_cu_dd20b68c6thrust24THRUST_300001_SM_1000_NS3seqE,@object
	.size		_ZN34_INTERNAL_0458dd68_4_k_cu_dd20b68c6thrust24THRUST_300001_SM_1000_NS3seqE,(_ZN34_INTERNAL_0458dd68_4_k_cu_dd20b68c4cuda3std3__48in_placeE - _ZN34_INTERNAL_0458dd68_4_k_cu_dd20b68c6thrust24THRUST_300001_SM_1000_NS3seqE)
_ZN34_INTERNAL_0458dd68_4_k_cu_dd20b68c6thrust24THRUST_300001_SM_1000_NS3seqE:
	.zero		1
	.type		_ZN34_INTERNAL_0458dd68_4_k_cu_dd20b68c4cuda3std3__48in_placeE,@object
	.size		_ZN34_INTERNAL_0458dd68_4_k_cu_dd20b68c4cuda3std3__48in_placeE,(_ZN34_INTERNAL_0458dd68_4_k_cu_dd20b68c4cuda3std6ranges3__45__cpo4sizeE - _ZN34_INTERNAL_0458dd68_4_k_cu_dd20b68c4cuda3std3__48in_placeE)
_ZN34_INTERNAL_0458dd68_4_k_cu_dd20b68c4cuda3std3__48in_placeE:
	.zero		1
	.type		_ZN34_INTERNAL_0458dd68_4_k_cu_dd20b68c4cuda3std6ranges3__45__cpo4sizeE,@object
	.size		_ZN34_INTERNAL_0458dd68_4_k_cu_dd20b68c4cuda3std6ranges3__45__cpo4sizeE,(_ZN34_INTERNAL_0458dd68_4_k_cu_dd20b68c6thrust24THRUST_300001_SM_1000_NS12placeholders2_3E - _ZN34_INTERNAL_0458dd68_4_k_cu_dd20b68c4cuda3std6ranges3__45__cpo4sizeE)
_ZN34_INTERNAL_0458dd68_4_k_cu_dd20b68c4cuda3std6ranges3__45__cpo4sizeE:
	.zero		1
	.type		_ZN34_INTERNAL_0458dd68_4_k_cu_dd20b68c6thrust24THRUST_300001_SM_1000_NS12placeholders2_3E,@object
	.size		_ZN34_INTERNAL_0458dd68_4_k_cu_dd20b68c6thrust24THRUST_300001_SM_1000_NS12placeholders2_3E,(_ZN34_INTERNAL_0458dd68_4_k_cu_dd20b68c4cuda3std3__45__cpo6cbeginE - _ZN34_INTERNAL_0458dd68_4_k_cu_dd20b68c6thrust24THRUST_300001_SM_1000_NS12placeholders2_3E)
_ZN34_INTERNAL_0458dd68_4_k_cu_dd20b68c6thrust24THRUST_300001_SM_1000_NS12placeholders2_3E:
	.zero		1
	.type		_ZN34_INTERNAL_0458dd68_4_k_cu_dd20b68c4cuda3std3__45__cpo6cbeginE,@object
	.size		_ZN34_INTERNAL_0458dd68_4_k_cu_dd20b68c4cuda3std3__45__cpo6cbeginE,(_ZN34_INTERNAL_0458dd68_4_k_cu_dd20b68c4cuda3std6ranges3__45__cpo6cbeginE - _ZN34_INTERNAL_0458dd68_4_k_cu_dd20b68c4cuda3std3__45__cpo6cbeginE)
_ZN34_INTERNAL_0458dd68_4_k_cu_dd20b68c4cuda3std3__45__cpo6cbeginE:
	.zero		1
	.type		_ZN34_INTERNAL_0458dd68_4_k_cu_dd20b68c4cuda3std6ranges3__45__cpo6cbeginE,@object
	.size		_ZN34_INTERNAL_0458dd68_4_k_cu_dd20b68c4cuda3std6ranges3__45__cpo6cbeginE,(_ZN34_INTERNAL_0458dd68_4_k_cu_dd20b68c6thrust24THRUST_300001_SM_1000_NS12placeholders2_7E - _ZN34_INTERNAL_0458dd68_4_k_cu_dd20b68c4cuda3std6ranges3__45__cpo6cbeginE)
_ZN34_INTERNAL_0458dd68_4_k_cu_dd20b68c4cuda3std6ranges3__45__cpo6cbeginE:
	.zero		1
	.type		_ZN34_INTERNAL_0458dd68_4_k_cu_dd20b68c6thrust24THRUST_300001_SM_1000_NS12placeholders2_7E,@object
	.size		_ZN34_INTERNAL_0458dd68_4_k_cu_dd20b68c6thrust24THRUST_300001_SM_1000_NS12placeholders2_7E,(_ZN34_INTERNAL_0458dd68_4_k_cu_dd20b68c4cuda3std3__45__cpo7crbeginE - _ZN34_INTERNAL_0458dd68_4_k_cu_dd20b68c6thrust24THRUST_300001_SM_1000_NS12placeholders2_7E)
_ZN34_INTERNAL_0458dd68_4_k_cu_dd20b68c6thrust24THRUST_300001_SM_1000_NS12placeholders2_7E:
	.zero		1
	.type		_ZN34_INTERNAL_0458dd68_4_k_cu_dd20b68c4cuda3std3__45__cpo7crbeginE,@object
	.size		_ZN34_INTERNAL_0458dd68_4_k_cu_dd20b68c4cuda3std3__45__cpo7crbeginE,(_ZN34_INTERNAL_0458dd68_4_k_cu_dd20b68c4cuda3std6ranges3__45__cpo4nextE - _ZN34_INTERNAL_0458dd68_4_k_cu_dd20b68c4cuda3std3__45__cpo7crbeginE)
_ZN34_INTERNAL_0458dd68_4_k_cu_dd20b68c4cuda3std3__45__cpo7crbeginE:
	.zero		1
	.type		_ZN34_INTERNAL_0458dd68_4_k_cu_dd20b68c4cuda3std6ranges3__45__cpo4nextE,@object
	.size		_ZN34_INTERNAL_0458dd68_4_k_cu_dd20b68c4cuda3std6ranges3__45__cpo4nextE,(_ZN34_INTERNAL_0458dd68_4_k_cu_dd20b68c4cuda3std6ranges3__45__cpo4swapE - _ZN34_INTERNAL_0458dd68_4_k_cu_dd20b68c4cuda3std6ranges3__45__cpo4nextE)
_ZN34_INTERNAL_0458dd68_4_k_cu_dd20b68c4cuda3std6ranges3__45__cpo4nextE:
	.zero		1
	.type		_ZN34_INTERNAL_0458dd68_4_k_cu_dd20b68c4cuda3std6ranges3__45__cpo4swapE,@object
	.size		_ZN34_INTERNAL_0458dd68_4_k_cu_dd20b68c4cuda3std6ranges3__45__cpo4swapE,(_ZN34_INTERNAL_0458dd68_4_k_cu_dd20b68c6thrust24THRUST_300001_SM_1000_NS8cuda_cub10par_nosyncE - _ZN34_INTERNAL_0458dd68_4_k_cu_dd20b68c4cuda3std6ranges3__45__cpo4swapE)
_ZN34_INTERNAL_0458dd68_4_k_cu_dd20b68c4cuda3std6ranges3__45__cpo4swapE:
	.zero		1
	.type		_ZN34_INTERNAL_0458dd68_4_k_cu_dd20b68c6thrust24THRUST_300001_SM_1000_NS8cuda_cub10par_nosyncE,@object
	.size		_ZN34_INTERNAL_0458dd68_4_k_cu_dd20b68c6thrust24THRUST_300001_SM_1000_NS8cuda_cub10par_nosyncE,(_ZN34_INTERNAL_0458dd68_4_k_cu_dd20b68c6thrust24THRUST_300001_SM_1000_NS12placeholders2_9E - _ZN34_INTERNAL_0458dd68_4_k_cu_dd20b68c6thrust24THRUST_300001_SM_1000_NS8cuda_cub10par_nosyncE)
_ZN34_INTERNAL_0458dd68_4_k_cu_dd20b68c6thrust24THRUST_300001_SM_1000_NS8cuda_cub10par_nosyncE:
	.zero		1
	.type		_ZN34_INTERNAL_0458dd68_4_k_cu_dd20b68c6thrust24THRUST_300001_SM_1000_NS12placeholders2_9E,@object
	.size		_ZN34_INTERNAL_0458dd68_4_k_cu_dd20b68c6thrust24THRUST_300001_SM_1000_NS12placeholders2_9E,(_ZN34_INTERNAL_0458dd68_4_k_cu_dd20b68c4cuda3std3__436_GLOBAL__N__0458dd68_4_k_cu_dd20b68c6ignoreE - _ZN34_INTERNAL_0458dd68_4_k_cu_dd20b68c6thrust24THRUST_300001_SM_1000_NS12placeholders2_9E)
_ZN34_INTERNAL_0458dd68_4_k_cu_dd20b68c6thrust24THRUST_300001_SM_1000_NS12placeholders2_9E:
	.zero		1
	.type		_ZN34_INTERNAL_0458dd68_4_k_cu_dd20b68c4cuda3std3__436_GLOBAL__N__0458dd68_4_k_cu_dd20b68c6ignoreE,@object
	.size		_ZN34_INTERNAL_0458dd68_4_k_cu_dd20b68c4cuda3std3__436_GLOBAL__N__0458dd68_4_k_cu_dd20b68c6ignoreE,(_ZN34_INTERNAL_0458dd68_4_k_cu_dd20b68c4cuda3std6ranges3__45__cpo4dataE - _ZN34_INTERNAL_0458dd68_4_k_cu_dd20b68c4cuda3std3__436_GLOBAL__N__0458dd68_4_k_cu_dd20b68c6ignoreE)
_ZN34_INTERNAL_0458dd68_4_k_cu_dd20b68c4cuda3std3__436_GLOBAL__N__0458dd68_4_k_cu_dd20b68c6ignoreE:
	.zero		1
	.type		_ZN34_INTERNAL_0458dd68_4_k_cu_dd20b68c4cuda3std6ranges3__45__cpo4dataE,@object
	.size		_ZN34_INTERNAL_0458dd68_4_k_cu_dd20b68c4cuda3std6ranges3__45__cpo4dataE,(_ZN34_INTERNAL_0458dd68_4_k_cu_dd20b68c6thrust24THRUST_300001_SM_1000_NS12placeholders2_1E - _ZN34_INTERNAL_0458dd68_4_k_cu_dd20b68c4cuda3std6ranges3__45__cpo4dataE)
_ZN34_INTERNAL_0458dd68_4_k_cu_dd20b68c4cuda3std6ranges3__45__cpo4dataE:
	.zero		1
	.type		_ZN34_INTERNAL_0458dd68_4_k_cu_dd20b68c6thrust24THRUST_300001_SM_1000_NS12placeholders2_1E,@object
	.size		_ZN34_INTERNAL_0458dd68_4_k_cu_dd20b68c6thrust24THRUST_300001_SM_1000_NS12placeholders2_1E,(_ZN34_INTERNAL_0458dd68_4_k_cu_dd20b68c4cuda3std3__45__cpo5beginE - _ZN34_INTERNAL_0458dd68_4_k_cu_dd20b68c6thrust24THRUST_300001_SM_1000_NS12placeholders2_1E)
_ZN34_INTERNAL_0458dd68_4_k_cu_dd20b68c6thrust24THRUST_300001_SM_1000_NS12placeholders2_1E:
	.zero		1
	.type		_ZN34_INTERNAL_0458dd68_4_k_cu_dd20b68c4cuda3std3__45__cpo5beginE,@object
	.size		_ZN34_INTERNAL_0458dd68_4_k_cu_dd20b68c4cuda3std3__45__cpo5beginE,(_ZN34_INTERNAL_0458dd68_4_k_cu_dd20b68c4cuda3std6ranges3__45__cpo5beginE - _ZN34_INTERNAL_0458dd68_4_k_cu_dd20b68c4cuda3std3__45__cpo5beginE)
_ZN34_INTERNAL_0458dd68_4_k_cu_dd20b68c4cuda3std3__45__cpo5beginE:
	.zero		1
	.type		_ZN34_INTERNAL_0458dd68_4_k_cu_dd20b68c4cuda3std6ranges3__45__cpo5beginE,@object
	.size		_ZN34_INTERNAL_0458dd68_4_k_cu_dd20b68c4cuda3std6ranges3__45__cpo5beginE,(_ZN34_INTERNAL_0458dd68_4_k_cu_dd20b68c6thrust24THRUST_300001_SM_1000_NS12placeholders2_5E - _ZN34_INTERNAL_0458dd68_4_k_cu_dd20b68c4cuda3std6ranges3__45__cpo5beginE)
_ZN34_INTERNAL_0458dd68_4_k_cu_dd20b68c4cuda3std6ranges3__45__cpo5beginE:
	.zero		1
	.type		_ZN34_INTERNAL_0458dd68_4_k_cu_dd20b68c6thrust24THRUST_300001_SM_1000_NS12placeholders2_5E,@object
	.size		_ZN34_INTERNAL_0458dd68_4_k_cu_dd20b68c6thrust24THRUST_300001_SM_1000_NS12placeholders2_5E,(_ZN34_INTERNAL_0458dd68_4_k_cu_dd20b68c4cuda3std3__45__cpo6rbeginE - _ZN34_INTERNAL_0458dd68_4_k_cu_dd20b68c6thrust24THRUST_300001_SM_1000_NS12placeholders2_5E)
_ZN34_INTERNAL_0458dd68_4_k_cu_dd20b68c6thrust24THRUST_300001_SM_1000_NS12placeholders2_5E:
	.zero		1
	.type		_ZN34_INTERNAL_0458dd68_4_k_cu_dd20b68c4cuda3std3__45__cpo6rbeginE,@object
	.size		_ZN34_INTERNAL_0458dd68_4_k_cu_dd20b68c4cuda3std3__45__cpo6rbeginE,(_ZN34_INTERNAL_0458dd68_4_k_cu_dd20b68c4cuda3std6ranges3__45__cpo7advanceE - _ZN34_INTERNAL_0458dd68_4_k_cu_dd20b68c4cuda3std3__45__cpo6rbeginE)
_ZN34_INTERNAL_0458dd68_4_k_cu_dd20b68c4cuda3std3__45__cpo6rbeginE:
	.zero		1
	.type		_ZN34_INTERNAL_0458dd68_4_k_cu_dd20b68c4cuda3std6ranges3__45__cpo7advanceE,@object
	.size		_ZN34_INTERNAL_0458dd68_4_k_cu_dd20b68c4cuda3std6ranges3__45__cpo7advanceE,(_ZN34_INTERNAL_0458dd68_4_k_cu_dd20b68c4cuda3std3__47nulloptE - _ZN34_INTERNAL_0458dd68_4_k_cu_dd20b68c4cuda3std6ranges3__45__cpo7advanceE)
_ZN34_INTERNAL_0458dd68_4_k_cu_dd20b68c4cuda3std6ranges3__45__cpo7advanceE:
	.zero		1
	.type		_ZN34_INTERNAL_0458dd68_4_k_cu_dd20b68c4cuda3std3__47nulloptE,@object
	.size		_ZN34_INTERNAL_0458dd68_4_k_cu_dd20b68c4cuda3std3__47nulloptE,(_ZN34_INTERNAL_0458dd68_4_k_cu_dd20b68c4cuda3std6ranges3__45__cpo8distanceE - _ZN34_INTERNAL_0458dd68_4_k_cu_dd20b68c4cuda3std3__47nulloptE)
_ZN34_INTERNAL_0458dd68_4_k_cu_dd20b68c4cuda3std3__47nulloptE:
	.zero		1
	.type		_ZN34_INTERNAL_0458dd68_4_k_cu_dd20b68c4cuda3std6ranges3__45__cpo8distanceE,@object
	.size		_ZN34_INTERNAL_0458dd68_4_k_cu_dd20b68c4cuda3std6ranges3__45__cpo8distanceE,(_ZN34_INTERNAL_0458dd68_4_k_cu_dd20b68c6thrust24THRUST_300001_SM_1000_NS12placeholders3_10E - _ZN34_INTERNAL_0458dd68_4_k_cu_dd20b68c4cuda3std6ranges3__45__cpo8distanceE)
_ZN34_INTERNAL_0458dd68_4_k_cu_dd20b68c4cuda3std6ranges3__45__cpo8distanceE:
	.zero		1
	.type		_ZN34_INTERNAL_0458dd68_4_k_cu_dd20b68c6thrust24THRUST_300001_SM_1000_NS12placeholders3_10E,@object
	.size		_ZN34_INTERNAL_0458dd68_4_k_cu_dd20b68c6thrust24THRUST_300001_SM_1000_NS12placeholders3_10E,(_ZN34_INTERNAL_0458dd68_4_k_cu_dd20b68c4cuda3std3__419piecewise_constructE - _ZN34_INTERNAL_0458dd68_4_k_cu_dd20b68c6thrust24THRUST_300001_SM_1000_NS12placeholders3_10E)
_ZN34_INTERNAL_0458dd68_4_k_cu_dd20b68c6thrust24THRUST_300001_SM_1000_NS12placeholders3_10E:
	.zero		1
	.type		_ZN34_INTERNAL_0458dd68_4_k_cu_dd20b68c4cuda3std3__419piecewise_constructE,@object
	.size		_ZN34_INTERNAL_0458dd68_4_k_cu_dd20b68c4cuda3std3__419piecewise_constructE,(_ZN34_INTERNAL_0458dd68_4_k_cu_dd20b68c4cuda3std6ranges3__45__cpo5cdataE - _ZN34_INTERNAL_0458dd68_4_k_cu_dd20b68c4cuda3std3__419piecewise_constructE)
_ZN34_INTERNAL_0458dd68_4_k_cu_dd20b68c4cuda3std3__419piecewise_constructE:
	.zero		1
	.type		_ZN34_INTERNAL_0458dd68_4_k_cu_dd20b68c4cuda3std6ranges3__45__cpo5cdataE,@object
	.size		_ZN34_INTERNAL_0458dd68_4_k_cu_dd20b68c4cuda3std6ranges3__45__cpo5cdataE,(_ZN34_INTERNAL_0458dd68_4_k_cu_dd20b68c6thrust24THRUST_300001_SM_1000_NS12placeholders2_2E - _ZN34_INTERNAL_0458dd68_4_k_cu_dd20b68c4cuda3std6ranges3__45__cpo5cdataE)
_ZN34_INTERNAL_0458dd68_4_k_cu_dd20b68c4cuda3std6ranges3__45__cpo5cdataE:
	.zero		1
	.type		_ZN34_INTERNAL_0458dd68_4_k_cu_dd20b68c6thrust24THRUST_300001_SM_1000_NS12placeholders2_2E,@object
	.size		_ZN34_INTERNAL_0458dd68_4_k_cu_dd20b68c6thrust24THRUST_300001_SM_1000_NS12placeholders2_2E,(_ZN34_INTERNAL_0458dd68_4_k_cu_dd20b68c4cuda3std3__45__cpo3endE - _ZN34_INTERNAL_0458dd68_4_k_cu_dd20b68c6thrust24THRUST_300001_SM_1000_NS12placeholders2_2E)
_ZN34_INTERNAL_0458dd68_4_k_cu_dd20b68c6thrust24THRUST_300001_SM_1000_NS12placeholders2_2E:
	.zero		1
	.type		_ZN34_INTERNAL_0458dd68_4_k_cu_dd20b68c4cuda3std3__45__cpo3endE,@object
	.size		_ZN34_INTERNAL_0458dd68_4_k_cu_dd20b68c4cuda3std3__45__cpo3endE,(_ZN34_INTERNAL_0458dd68_4_k_cu_dd20b68c4cuda3std6ranges3__45__cpo3endE - _ZN34_INTERNAL_0458dd68_4_k_cu_dd20b68c4cuda3std3__45__cpo3endE)
_ZN34_INTERNAL_0458dd68_4_k_cu_dd20b68c4cuda3std3__45__cpo3endE:
	.zero		1
	.type		_ZN34_INTERNAL_0458dd68_4_k_cu_dd20b68c4cuda3std6ranges3__45__cpo3endE,@object
	.size		_ZN34_INTERNAL_0458dd68_4_k_cu_dd20b68c4cuda3std6ranges3__45__cpo3endE,(_ZN34_INTERNAL_0458dd68_4_k_cu_dd20b68c6thrust24THRUST_300001_SM_1000_NS12placeholders2_6E - _ZN34_INTERNAL_0458dd68_4_k_cu_dd20b68c4cuda3std6ranges3__45__cpo3endE)
_ZN34_INTERNAL_0458dd68_4_k_cu_dd20b68c4cuda3std6ranges3__45__cpo3endE:
	.zero		1
	.type		_ZN34_INTERNAL_0458dd68_4_k_cu_dd20b68c6thrust24THRUST_300001_SM_1000_NS12placeholders2_6E,@object
	.size		_ZN34_INTERNAL_0458dd68_4_k_cu_dd20b68c6thrust24THRUST_300001_SM_1000_NS12placeholders2_6E,(_ZN34_INTERNAL_0458dd68_4_k_cu_dd20b68c4cuda3std3__45__cpo4rendE - _ZN34_INTERNAL_0458dd68_4_k_cu_dd20b68c6thrust24THRUST_300001_SM_1000_NS12placeholders2_6E)
_ZN34_INTERNAL_0458dd68_4_k_cu_dd20b68c6thrust24THRUST_300001_SM_1000_NS12placeholders2_6E:
	.zero		1
	.type		_ZN34_INTERNAL_0458dd68_4_k_cu_dd20b68c4cuda3std3__45__cpo4rendE,@object
	.size		_ZN34_INTERNAL_0458dd68_4_k_cu_dd20b68c4cuda3std3__45__cpo4rendE,(_ZN34_INTERNAL_0458dd68_4_k_cu_dd20b68c4cuda3std6ranges3__45__cpo9iter_swapE - _ZN34_INTERNAL_0458dd68_4_k_cu_dd20b68c4cuda3std3__45__cpo4rendE)
_ZN34_INTERNAL_0458dd68_4_k_cu_dd20b68c4cuda3std3__45__cpo4rendE:
	.zero		1
	.type		_ZN34_INTERNAL_0458dd68_4_k_cu_dd20b68c4cuda3std6ranges3__45__cpo9iter_swapE,@object
	.size		_ZN34_INTERNAL_0458dd68_4_k_cu_dd20b68c4cuda3std6ranges3__45__cpo9iter_swapE,(_ZN34_INTERNAL_0458dd68_4_k_cu_dd20b68c4cuda3std3__48unexpectE - _ZN34_INTERNAL_0458dd68_4_k_cu_dd20b68c4cuda3std6ranges3__45__cpo9iter_swapE)
_ZN34_INTERNAL_0458dd68_4_k_cu_dd20b68c4cuda3std6ranges3__45__cpo9iter_swapE:
	.zero		1
	.type		_ZN34_INTERNAL_0458dd68_4_k_cu_dd20b68c4cuda3std3__48unexpectE,@object
	.size		_ZN34_INTERNAL_0458dd68_4_k_cu_dd20b68c4cuda3std3__48unexpectE,(_ZN34_INTERNAL_0458dd68_4_k_cu_dd20b68c6thrust24THRUST_300001_SM_1000_NS8cuda_cub3parE - _ZN34_INTERNAL_0458dd68_4_k_cu_dd20b68c4cuda3std3__48unexpectE)
_ZN34_INTERNAL_0458dd68_4_k_cu_dd20b68c4cuda3std3__48unexpectE:
	.zero		1
	.type		_ZN34_INTERNAL_0458dd68_4_k_cu_dd20b68c6thrust24THRUST_300001_SM_1000_NS8cuda_cub3parE,@object
	.size		_ZN34_INTERNAL_0458dd68_4_k_cu_dd20b68c6thrust24THRUST_300001_SM_1000_NS8cuda_cub3parE,(_ZN34_INTERNAL_0458dd68_4_k_cu_dd20b68c6thrust24THRUST_300001_SM_1000_NS12placeholders2_4E - _ZN34_INTERNAL_0458dd68_4_k_cu_dd20b68c6thrust24THRUST_300001_SM_1000_NS8cuda_cub3parE)
_ZN34_INTERNAL_0458dd68_4_k_cu_dd20b68c6thrust24THRUST_300001_SM_1000_NS8cuda_cub3parE:
	.zero		1
	.type		_ZN34_INTERNAL_0458dd68_4_k_cu_dd20b68c6thrust24THRUST_300001_SM_1000_NS12placeholders2_4E,@object
	.size		_ZN34_INTERNAL_0458dd68_4_k_cu_dd20b68c6thrust24THRUST_300001_SM_1000_NS12placeholders2_4E,(_ZN34_INTERNAL_0458dd68_4_k_cu_dd20b68c4cuda3std3__45__cpo4cendE - _ZN34_INTERNAL_0458dd68_4_k_cu_dd20b68c6thrust24THRUST_300001_SM_1000_NS12placeholders2_4E)
_ZN34_INTERNAL_0458dd68_4_k_cu_dd20b68c6thrust24THRUST_300001_SM_1000_NS12placeholders2_4E:
	.zero		1
	.type		_ZN34_INTERNAL_0458dd68_4_k_cu_dd20b68c4cuda3std3__45__cpo4cendE,@object
	.size		_ZN34_INTERNAL_0458dd68_4_k_cu_dd20b68c4cuda3std3__45__cpo4cendE,(_ZN34_INTERNAL_0458dd68_4_k_cu_dd20b68c4cuda3std6ranges3__45__cpo4cendE - _ZN34_INTERNAL_0458dd68_4_k_cu_dd20b68c4cuda3std3__45__cpo4cendE)
_ZN34_INTERNAL_0458dd68_4_k_cu_dd20b68c4cuda3std3__45__cpo4cendE:
	.zero		1
	.type		_ZN34_INTERNAL_0458dd68_4_k_cu_dd20b68c4cuda3std6ranges3__45__cpo4cendE,@object
	.size		_ZN34_INTERNAL_0458dd68_4_k_cu_dd20b68c4cuda3std6ranges3__45__cpo4cendE,(_ZN34_INTERNAL_0458dd68_4_k_cu_dd20b68c4cuda3std3__420unreachable_sentinelE - _ZN34_INTERNAL_0458dd68_4_k_cu_dd20b68c4cuda3std6ranges3__45__cpo4cendE)
_ZN34_INTERNAL_0458dd68_4_k_cu_dd20b68c4cuda3std6ranges3__45__cpo4cendE:
	.zero		1
	.type		_ZN34_INTERNAL_0458dd68_4_k_cu_dd20b68c4cuda3std3__420unreachable_sentinelE,@object
	.size		_ZN34_INTERNAL_0458dd68_4_k_cu_dd20b68c4cuda3std3__420unreachable_sentinelE,(_ZN34_INTERNAL_0458dd68_4_k_cu_dd20b68c4cuda3std6ranges3__45__cpo5ssizeE - _ZN34_INTERNAL_0458dd68_4_k_cu_dd20b68c4cuda3std3__420unreachable_sentinelE)
_ZN34_INTERNAL_0458dd68_4_k_cu_dd20b68c4cuda3std3__420unreachable_sentinelE:
	.zero		1
	.type		_ZN34_INTERNAL_0458dd68_4_k_cu_dd20b68c4cuda3std6ranges3__45__cpo5ssizeE,@object
	.size		_ZN34_INTERNAL_0458dd68_4_k_cu_dd20b68c4cuda3std6ranges3__45__cpo5ssizeE,(_ZN34_INTERNAL_0458dd68_4_k_cu_dd20b68c6thrust24THRUST_300001_SM_1000_NS12placeholders2_8E - _ZN34_INTERNAL_0458dd68_4_k_cu_dd20b68c4cuda3std6ranges3__45__cpo5ssizeE)
_ZN34_INTERNAL_0458dd68_4_k_cu_dd20b68c4cuda3std6ranges3__45__cpo5ssizeE:
	.zero		1
	.type		_ZN34_INTERNAL_0458dd68_4_k_cu_dd20b68c6thrust24THRUST_300001_SM_1000_NS12placeholders2_8E,@object
	.size		_ZN34_INTERNAL_0458dd68_4_k_cu_dd20b68c6thrust24THRUST_300001_SM_1000_NS12placeholders2_8E,(_ZN34_INTERNAL_0458dd68_4_k_cu_dd20b68c4cuda3std3__45__cpo5crendE - _ZN34_INTERNAL_0458dd68_4_k_cu_dd20b68c6thrust24THRUST_300001_SM_1000_NS12placeholders2_8E)
_ZN34_INTERNAL_0458dd68_4_k_cu_dd20b68c6thrust24THRUST_300001_SM_1000_NS12placeholders2_8E:
	.zero		1
	.type		_ZN34_INTERNAL_0458dd68_4_k_cu_dd20b68c4cuda3std3__45__cpo5crendE,@object
	.size		_ZN34_INTERNAL_0458dd68_4_k_cu_dd20b68c4cuda3std3__45__cpo5crendE,(_ZN34_INTERNAL_0458dd68_4_k_cu_dd20b68c4cuda3std6ranges3__45__cpo4prevE - _ZN34_INTERNAL_0458dd68_4_k_cu_dd20b68c4cuda3std3__45__cpo5crendE)
_ZN34_INTERNAL_0458dd68_4_k_cu_dd20b68c4cuda3std3__45__cpo5crendE:
	.zero		1
	.type		_ZN34_INTERNAL_0458dd68_4_k_cu_dd20b68c4cuda3std6ranges3__45__cpo4prevE,@object
	.size		_ZN34_INTERNAL_0458dd68_4_k_cu_dd20b68c4cuda3std6ranges3__45__cpo4prevE,(_ZN34_INTERNAL_0458dd68_4_k_cu_dd20b68c4cuda3std6ranges3__45__cpo9iter_moveE - _ZN34_INTERNAL_0458dd68_4_k_cu_dd20b68c4cuda3std6ranges3__45__cpo4prevE)
_ZN34_INTERNAL_0458dd68_4_k_cu_dd20b68c4cuda3std6ranges3__45__cpo4prevE:
	.zero		1
	.type		_ZN34_INTERNAL_0458dd68_4_k_cu_dd20b68c4cuda3std6ranges3__45__cpo9iter_moveE,@object
	.size		_ZN34_INTERNAL_0458dd68_4_k_cu_dd20b68c4cuda3std6ranges3__45__cpo9iter_moveE,(_ZN34_INTERNAL_0458dd68_4_k_cu_dd20b68c6thrust24THRUST_300001_SM_1000_NS6system6detail10sequential3seqE - _ZN34_INTERNAL_0458dd68_4_k_cu_dd20b68c4cuda3std6ranges3__45__cpo9iter_moveE)
_ZN34_INTERNAL_0458dd68_4_k_cu_dd20b68c4cuda3std6ranges3__45__cpo9iter_moveE:
	.zero		1
	.type		_ZN34_INTERNAL_0458dd68_4_k_cu_dd20b68c6thrust24THRUST_300001_SM_1000_NS6system6detail10sequential3seqE,@object
	.size		_ZN34_INTERNAL_0458dd68_4_k_cu_dd20b68c6thrust24THRUST_300001_SM_1000_NS6system6detail10sequential3seqE,(.L_40 - _ZN34_INTERNAL_0458dd68_4_k_cu_dd20b68c6thrust24THRUST_300001_SM_1000_NS6system6detail10sequential3seqE)
_ZN34_INTERNAL_0458dd68_4_k_cu_dd20b68c6thrust24THRUST_300001_SM_1000_NS6system6detail10sequential3seqE:
	.zero		1
.L_40:


//--------------------- .nv.shared._Z12update_statediiiPiP17curandStateXORWOW --------------------------
	.section	.nv.shared._Z12update_statediiiPiP17curandStateXORWOW,"aw",@nobits
	.sectionflags	@""
	.align	16
	.zero		1024


//--------------------- .nv.shared._Z29initialize_ribosome_locationsiPi --------------------------
	.section	.nv.shared._Z29initialize_ribosome_locationsiPi,"aw",@nobits
	.sectionflags	@""
	.align	16
	.zero		1024


//--------------------- .nv.shared._Z16init_rand_statesP17curandStateXORWOW --------------------------
	.section	.nv.shared._Z16init_rand_statesP17curandStateXORWOW,"aw",@nobits
	.sectionflags	@""
	.align	16
	.zero		1024


//--------------------- .nv.constant0._ZN3cub18CUB_300001_SM_10006detail11EmptyKernelIvEEvv --------------------------
	.section	.nv.constant0._ZN3cub18CUB_300001_SM_10006detail11EmptyKernelIvEEvv,"a",@progbits
	.sectionflags	@""
	.align	4
.nv.constant0._ZN3cub18CUB_300001_SM_10006detail11EmptyKernelIvEEvv:
	.zero		896


//--------------------- .nv.constant0._Z12update_statediiiPiP17curandStateXORWOW --------------------------
	.section	.nv.constant0._Z12update_statediiiPiP17curandStateXORWOW,"a",@progbits
	.sectionflags	@""
	.align	4
.nv.constant0._Z12update_statediiiPiP17curandStateXORWOW:
	.zero		936


//--------------------- .nv.constant0._Z29initialize_ribosome_locationsiPi --------------------------
	.section	.nv.constant0._Z29initialize_ribosome_locationsiPi,"a",@progbits
	.sectionflags	@""
	.align	4
.nv.constant0._Z29initialize_ribosome_locationsiPi:
	.zero		912


//--------------------- .nv.constant0._Z16init_rand_statesP17curandStateXORWOW --------------------------
	.section	.nv.constant0._Z16init_rand_statesP17curandStateXORWOW,"a",@progbits
	.sectionflags	@""
	.align	4
.nv.constant0._Z16init_rand_statesP17curandStateXORWOW:
	.zero		904


//--------------------- SYMBOLS --------------------------

	.type		.nv.reservedSmem.offset0,@object
	.size		.nv.reservedSmem.offset0,0x4
	.type		.nv.reservedSmem.cap,@object
	.size		.nv.reservedSmem.cap,0x4
	.type		vprintf,@function
